// auto-generated by cutlass_sweep.gemm — config: {"arch": "sm_90", "cluster_m": 2, "cluster_n": 4, "dtype": "bf16", "dtype_b": "bf16", "layout": "nt", "stages": 0, "tile_k": 32, "tile_m": 256, "tile_n": 256}
#include "cutlass/cutlass.h"
#include "cutlass/gemm/collective/collective_builder.hpp"
#include "cutlass/gemm/device/gemm_universal_adapter.h"
#include "cutlass/gemm/kernel/gemm_universal.hpp"
#include "cutlass/epilogue/collective/collective_builder.hpp"

using ElemA = cutlass::bfloat16_t;
using ElemB = cutlass::bfloat16_t;
using ElemCD = cutlass::bfloat16_t;
using Acc  = float;
using TileShape    = cute::Shape<cute::_256, cute::_256, cute::_32>;
using ClusterShape = cute::Shape<cute::_2, cute::_4, cute::_1>;

using CollectiveEpilogue = typename cutlass::epilogue::collective::CollectiveBuilder<
    cutlass::arch::Sm90, cutlass::arch::OpClassTensorOp,
    TileShape, ClusterShape,
    cutlass::epilogue::collective::EpilogueTileAuto,
    Acc, Acc,
    ElemCD, cutlass::layout::RowMajor, 128 / cutlass::sizeof_bits<ElemCD>::value,
    ElemCD, cutlass::layout::RowMajor, 128 / cutlass::sizeof_bits<ElemCD>::value,
    cutlass::epilogue::collective::EpilogueScheduleAuto
  >::CollectiveOp;

using CollectiveMainloop = typename cutlass::gemm::collective::CollectiveBuilder<
    cutlass::arch::Sm90, cutlass::arch::OpClassTensorOp,
    ElemA, cutlass::layout::RowMajor, 128 / cutlass::sizeof_bits<ElemA>::value,
    ElemB, cutlass::layout::ColumnMajor, 128 / cutlass::sizeof_bits<ElemB>::value,
    Acc,
    TileShape, ClusterShape,
    cutlass::gemm::collective::StageCountAutoCarveout<static_cast<int>(sizeof(typename CollectiveEpilogue::SharedStorage))>,
    cutlass::gemm::collective::KernelScheduleAuto
  >::CollectiveOp;

using GemmKernel = cutlass::gemm::kernel::GemmUniversal<
    cute::Shape<int,int,int,int>,
    CollectiveMainloop,
    CollectiveEpilogue
>;
using Gemm = cutlass::gemm::device::GemmUniversalAdapter<GemmKernel>;

// Force the device kernel symbol into the cubin without needing a host main.
auto* _anchor = &cutlass::device_kernel<GemmKernel>;


// ===== COMPILED SASS (sm_90a) =====

	.target	sm_90a

	.elftype	@"ET_EXEC"


//--------------------- .note.nv.tkinfo           --------------------------
	.section	.note.nv.tkinfo,"",@"SHT_NOTE"
	.sectionflags	@"SHF_NOTE_NV_TKINFO"
	.tkinfo
        /*0018*/ 	.word	0x00000002
        /*0030*/ 	.string	""
        /*0030*/ 	.string	"ptxas"
        /*0030*/ 	.string	"Cuda compilation tools, release 13.0, V13.0.88"
        /*0030*/ 	.string	"Build cuda_13.0.r13.0/compiler.36424714_0"
        /*0030*/ 	.string	"-arch sm_90a -m 64 "



//--------------------- .note.nv.cuinfo           --------------------------
	.section	.note.nv.cuinfo,"",@"SHT_NOTE"
	.sectionflags	@"SHF_NOTE_NV_CUINFO"
        /*0018*/ 	.short	0x0002
        /*001a*/ 	.short	0x005a
        /*001c*/ 	.short	0x0082
	.zero		2


//--------------------- .nv.info                  --------------------------
	.section	.nv.info,"",@"SHT_CUDA_INFO"
	.align	4


	//----- nvinfo : EIATTR_REGCOUNT
	.align		4
        /*0000*/ 	.byte	0x04, 0x2f
        /*0002*/ 	.short	(.L_15 - .L_14)
	.align		4
.L_14:
        /*0004*/ 	.word	index@(_ZN7cutlass13device_kernelINS_4gemm6kernel13GemmUniversalIN4cute5tupleIJiiiiEEENS1_10collective13CollectiveMmaINS1_34MainloopSm90TmaGmmaWarpSpecializedILi7ENS5_IJNS4_1CILi2EEENSA_ILi4EEENSA_ILi1EEEEEENS1_35KernelTmaWarpSpecializedCooperativeEEENS5_IJNSA_ILi256EEESH_NSA_ILi32EEEEEENS_10bfloat16_tENS5_IJlSD_lEEESK_SL_NS4_8TiledMMAINS4_8MMA_AtomIJNS4_4SM904GMMA28MMA_64x256x16_F32BF16BF16_SSILNSP_5MajorE0ELSR_0ELNSP_7ScaleInE1ELSS_1EEEEEENS4_6LayoutINS5_IJSB_SD_SD_EEENS5_IJSD_NSA_ILi0EEESX_EEEEENS5_IJNS4_10UnderscoreES10_S10_EEEEENS4_23SM90_TMA_LOAD_MULTICASTENS4_14ComposedLayoutINS4_7SwizzleILi2ELi4ELi3EEENS4_18smem_ptr_flag_bitsILi16EEENSV_INS5_IJNSA_ILi8EEESI_EEENS5_IJSI_SD_EEEEEEEvNS4_8identityES13_S1D_vS1E_EENS_8epilogue10collective6detail29Sm90TmaWarpSpecializedAdapterINS1H_15DefaultEpilogueISK_SL_SL_NS1G_6thread17LinearCombinationISK_Li1EffLNS1L_9ScaleType4KindE0ELNS_15FloatRoundStyleE2ESK_EENS1_15EpilogueDefaultEEEEEvvEEEEvNT_6ParamsE)
        /*0008*/ 	.word	0x000000a8


	//----- nvinfo : EIATTR_FRAME_SIZE
	.align		4
.L_15:
        /*000c*/ 	.byte	0x04, 0x11
        /*000e*/ 	.short	(.L_17 - .L_16)
	.align		4
.L_16:
        /*0010*/ 	.word	index@(_ZN7cutlass13device_kernelINS_4gemm6kernel13GemmUniversalIN4cute5tupleIJiiiiEEENS1_10collective13CollectiveMmaINS1_34MainloopSm90TmaGmmaWarpSpecializedILi7ENS5_IJNS4_1CILi2EEENSA_ILi4EEENSA_ILi1EEEEEENS1_35KernelTmaWarpSpecializedCooperativeEEENS5_IJNSA_ILi256EEESH_NSA_ILi32EEEEEENS_10bfloat16_tENS5_IJlSD_lEEESK_SL_NS4_8TiledMMAINS4_8MMA_AtomIJNS4_4SM904GMMA28MMA_64x256x16_F32BF16BF16_SSILNSP_5MajorE0ELSR_0ELNSP_7ScaleInE1ELSS_1EEEEEENS4_6LayoutINS5_IJSB_SD_SD_EEENS5_IJSD_NSA_ILi0EEESX_EEEEENS5_IJNS4_10UnderscoreES10_S10_EEEEENS4_23SM90_TMA_LOAD_MULTICASTENS4_14ComposedLayoutINS4_7SwizzleILi2ELi4ELi3EEENS4_18smem_ptr_flag_bitsILi16EEENSV_INS5_IJNSA_ILi8EEESI_EEENS5_IJSI_SD_EEEEEEEvNS4_8identityES13_S1D_vS1E_EENS_8epilogue10collective6detail29Sm90TmaWarpSpecializedAdapterINS1H_15DefaultEpilogueISK_SL_SL_NS1G_6thread17LinearCombinationISK_Li1EffLNS1L_9ScaleType4KindE0ELNS_15FloatRoundStyleE2ESK_EENS1_15EpilogueDefaultEEEEEvvEEEEvNT_6ParamsE)
        /*0014*/ 	.word	0x000004c0


	//----- nvinfo : EIATTR_MIN_STACK_SIZE
	.align		4
.L_17:
        /*0018*/ 	.byte	0x04, 0x12
        /*001a*/ 	.short	(.L_19 - .L_18)
	.align		4
.L_18:
        /*001c*/ 	.word	index@(_ZN7cutlass13device_kernelINS_4gemm6kernel13GemmUniversalIN4cute5tupleIJiiiiEEENS1_10collective13CollectiveMmaINS1_34MainloopSm90TmaGmmaWarpSpecializedILi7ENS5_IJNS4_1CILi2EEENSA_ILi4EEENSA_ILi1EEEEEENS1_35KernelTmaWarpSpecializedCooperativeEEENS5_IJNSA_ILi256EEESH_NSA_ILi32EEEEEENS_10bfloat16_tENS5_IJlSD_lEEESK_SL_NS4_8TiledMMAINS4_8MMA_AtomIJNS4_4SM904GMMA28MMA_64x256x16_F32BF16BF16_SSILNSP_5MajorE0ELSR_0ELNSP_7ScaleInE1ELSS_1EEEEEENS4_6LayoutINS5_IJSB_SD_SD_EEENS5_IJSD_NSA_ILi0EEESX_EEEEENS5_IJNS4_10UnderscoreES10_S10_EEEEENS4_23SM90_TMA_LOAD_MULTICASTENS4_14ComposedLayoutINS4_7SwizzleILi2ELi4ELi3EEENS4_18smem_ptr_flag_bitsILi16EEENSV_INS5_IJNSA_ILi8EEESI_EEENS5_IJSI_SD_EEEEEEEvNS4_8identityES13_S1D_vS1E_EENS_8epilogue10collective6detail29Sm90TmaWarpSpecializedAdapterINS1H_15DefaultEpilogueISK_SL_SL_NS1G_6thread17LinearCombinationISK_Li1EffLNS1L_9ScaleType4KindE0ELNS_15FloatRoundStyleE2ESK_EENS1_15EpilogueDefaultEEEEEvvEEEEvNT_6ParamsE)
        /*0020*/ 	.word	0x000004c0
.L_19:


//--------------------- .nv.compat                --------------------------
	.section	.nv.compat,"",@"SHT_CUDA_COMPAT_INFO"
	.align	4
        /*0000*/ 	.byte	0x02, 0x09, 0x01, 0x00, 0x02, 0x02, 0x04, 0x00, 0x02, 0x05, 0x05, 0x00, 0x03, 0x07, 0x01, 0x01
        /*0010*/ 	.byte	0x02, 0x03, 0x01, 0x00, 0x02, 0x06, 0x01, 0x00, 0x04, 0x0b, 0x08, 0x00, 0x00, 0x00, 0x00, 0x00
        /*0020*/ 	.byte	0x00, 0x00, 0x00, 0x00


//--------------------- .nv.info._ZN7cutlass13device_kernelINS_4gemm6kernel13GemmUniversalIN4cute5tupleIJiiiiEEENS1_10collective13CollectiveMmaINS1_34MainloopSm90TmaGmmaWarpSpecializedILi7ENS5_IJNS4_1CILi2EEENSA_ILi4EEENSA_ILi1EEEEEENS1_35KernelTmaWarpSpecializedCooperativeEEENS5_IJNSA_ILi256EEESH_NSA_ILi32EEEEEENS_10bfloat16_tENS5_IJlSD_lEEESK_SL_NS4_8TiledMMAINS4_8MMA_AtomIJNS4_4SM904GMMA28MMA_64x256x16_F32BF16BF16_SSILNSP_5MajorE0ELSR_0ELNSP_7ScaleInE1ELSS_1EEEEEENS4_6LayoutINS5_IJSB_SD_SD_EEENS5_IJSD_NSA_ILi0EEESX_EEEEENS5_IJNS4_10UnderscoreES10_S10_EEEEENS4_23SM90_TMA_LOAD_MULTICASTENS4_14ComposedLayoutINS4_7SwizzleILi2ELi4ELi3EEENS4_18smem_ptr_flag_bitsILi16EEENSV_INS5_IJNSA_ILi8EEESI_EEENS5_IJSI_SD_EEEEEEEvNS4_8identityES13_S1D_vS1E_EENS_8epilogue10collective6detail29Sm90TmaWarpSpecializedAdapterINS1H_15DefaultEpilogueISK_SL_SL_NS1G_6thread17LinearCombinationISK_Li1EffLNS1L_9ScaleType4KindE0ELNS_15FloatRoundStyleE2ESK_EENS1_15EpilogueDefaultEEEEEvvEEEEvNT_6ParamsE --------------------------
	.section	.nv.info._ZN7cutlass13device_kernelINS_4gemm6kernel13GemmUniversalIN4cute5tupleIJiiiiEEENS1_10collective13CollectiveMmaINS1_34MainloopSm90TmaGmmaWarpSpecializedILi7ENS5_IJNS4_1CILi2EEENSA_ILi4EEENSA_ILi1EEEEEENS1_35KernelTmaWarpSpecializedCooperativeEEENS5_IJNSA_ILi256EEESH_NSA_ILi32EEEEEENS_10bfloat16_tENS5_IJlSD_lEEESK_SL_NS4_8TiledMMAINS4_8MMA_AtomIJNS4_4SM904GMMA28MMA_64x256x16_F32BF16BF16_SSILNSP_5MajorE0ELSR_0ELNSP_7ScaleInE1ELSS_1EEEEEENS4_6LayoutINS5_IJSB_SD_SD_EEENS5_IJSD_NSA_ILi0EEESX_EEEEENS5_IJNS4_10UnderscoreES10_S10_EEEEENS4_23SM90_TMA_LOAD_MULTICASTENS4_14ComposedLayoutINS4_7SwizzleILi2ELi4ELi3EEENS4_18smem_ptr_flag_bitsILi16EEENSV_INS5_IJNSA_ILi8EEESI_EEENS5_IJSI_SD_EEEEEEEvNS4_8identityES13_S1D_vS1E_EENS_8epilogue10collective6detail29Sm90TmaWarpSpecializedAdapterINS1H_15DefaultEpilogueISK_SL_SL_NS1G_6thread17LinearCombinationISK_Li1EffLNS1L_9ScaleType4KindE0ELNS_15FloatRoundStyleE2ESK_EENS1_15EpilogueDefaultEEEEEvvEEEEvNT_6ParamsE,"",@"SHT_CUDA_INFO"
	.sectionflags	@""
	.align	4


	//----- nvinfo : EIATTR_CUDA_API_VERSION
	.align		4
        /*0000*/ 	.byte	0x04, 0x37
        /*0002*/ 	.short	(.L_21 - .L_20)
.L_20:
        /*0004*/ 	.word	0x00000082


	//----- nvinfo : EIATTR_KPARAM_INFO
	.align		4
.L_21:
        /*0008*/ 	.byte	0x04, 0x17
        /*000a*/ 	.short	(.L_23 - .L_22)
.L_22:
        /*000c*/ 	.word	0x00000000
        /*0010*/ 	.short	0x0000
        /*0012*/ 	.short	0x0070
        /*0014*/ 	.byte	0x00, 0xf0, 0x01, 0x10


	//----- nvinfo : EIATTR_SPARSE_MMA_MASK
	.align		4
.L_23:
        /*0018*/ 	.byte	0x03, 0x50
        /*001a*/ 	.short	0x0000


	//----- nvinfo : EIATTR_MAXREG_COUNT
	.align		4
        /*001c*/ 	.byte	0x03, 0x1b
        /*001e*/ 	.short	0x00a8


	//----- nvinfo : EIATTR_NUM_BARRIERS
	.align		4
        /*0020*/ 	.byte	0x02, 0x4c
        /*0022*/ 	.byte	0x01
	.zero		1


	//----- nvinfo : EIATTR_EXTERNS
	.align		4
        /*0024*/ 	.byte	0x04, 0x0f
        /*0026*/ 	.short	(.L_25 - .L_24)


	//   ....[0]....
	.align		4
.L_24:
        /*0028*/ 	.word	index@(__assertfail)


	//----- nvinfo : EIATTR_ANNOTATIONS
	.align		4
.L_25:
        /*002c*/ 	.byte	0x04, 0x55
        /*002e*/ 	.short	(.L_27 - .L_26)


	//   ....[0]....
.L_26:
        /*0030*/ 	.word	0x00000001
        /*0034*/ 	.byte	0x50, 0x0a, 0x00, 0x00, 0x01, 0x00, 0x00, 0x00, 0x70, 0x0a, 0x00, 0x00, 0x01, 0x00, 0x00, 0x00
        /* <DEDUP_REMOVED lines=380> */
        /*1804*/ 	.byte	0x20, 0x71, 0x01, 0x00


	//----- nvinfo : EIATTR_MERCURY_ISA_VERSION
	.align		4
.L_27:
        /*1808*/ 	.byte	0x03, 0x5f
        /*180a*/ 	.short	0x0101


	//----- nvinfo : EIATTR_INT_WARP_WIDE_INSTR_OFFSETS
	.align		4
        /*180c*/ 	.byte	0x04, 0x31
        /*180e*/ 	.short	(.L_29 - .L_28)


	//   ....[0]....
.L_28:
        /*1810*/ 	.word	0x000005e0


	//   ....[1]....
        /*1814*/ 	.word	0x000005f0


	//   ....[2]....
        /*1818*/ 	.word	0x00000760


	//----- nvinfo : EIATTR_COOP_GROUP_MASK_REGIDS
	.align		4
.L_29:
        /*181c*/ 	.byte	0x04, 0x29
        /*181e*/ 	.short	(.L_31 - .L_30)


	//   ....[0]....
.L_30:
        /*1820*/ 	.word	0xffffffff


	//   ....[1]....
        /*1824*/ 	.word	0xffffffff


	//   ....[2]....
        /*1828*/ 	.word	0xffffffff


	//   ....[3]....
        /*182c*/ 	.word	0xffffffff


	//   ....[4]....
        /*1830*/ 	.word	0xffffffff


	//   ....[5]....
        /*1834*/ 	.word	0xffffffff


	//----- nvinfo : EIATTR_COOP_GROUP_INSTR_OFFSETS
	.align		4
.L_31:
        /*1838*/ 	.byte	0x04, 0x28
        /*183a*/ 	.short	(.L_33 - .L_32)


	//   ....[0]....
.L_32:
        /*183c*/ 	.word	0x00000070


	//   ....[1]....
        /*1840*/ 	.word	0x00000080


	//   ....[2]....
        /*1844*/ 	.word	0x000001a0


	//   ....[3]....
        /*1848*/ 	.word	0x00000430


	//   ....[4]....
        /*184c*/ 	.word	0x000008a0


	//   ....[5]....
        /*1850*/ 	.word	0x00001470


	//----- nvinfo : EIATTR_REG_RECONFIG
	.align		4
.L_33:
        /*1854*/ 	.byte	0x01, 0x54
	.zero		2


	//----- nvinfo : EIATTR_SYSCALL_OFFSETS
	.align		4
        /*1858*/ 	.byte	0x04, 0x46
        /*185a*/ 	.short	(.L_35 - .L_34)


	//   ....[0]....
.L_34:
        /*185c*/ 	.word	0x00001620


	//----- nvinfo : EIATTR_MBARRIER_INSTR_OFFSETS
	.align		4
.L_35:
        /*1860*/ 	.byte	0x04, 0x39
        /*1862*/ 	.short	(.L_37 - .L_36)


	//   ....[0]....
.L_36:
        /*1864*/ 	.word	0x00000320
        /*1868*/ 	.word	0x000000ff
        /*186c*/ 	.word	0x00000000
        /*1870*/ 	.short	0x0100
        /*1872*/ 	.byte	0x08
	.zero		1


	//   ....[1]....
        /*1874*/ 	.word	0x00000330
        /*1878*/ 	.word	0x000000ff
        /*187c*/ 	.word	0x00000038
        /*1880*/ 	.short	0x0100
        /*1882*/ 	.byte	0x08
	.zero		1


	//   ....[2]....
        /*1884*/ 	.word	0x00000340
        /*1888*/ 	.word	0x000000ff
        /*188c*/ 	.word	0x00000008
        /*1890*/ 	.short	0x0100
        /*1892*/ 	.byte	0x08
	.zero		1


	//   ....[3]....
        /*1894*/ 	.word	0x00000350
        /*1898*/ 	.word	0x000000ff
        /*189c*/ 	.word	0x00000040
        /*18a0*/ 	.short	0x0100
        /*18a2*/ 	.byte	0x08
	.zero		1


	//   ....[4]....
        /*18a4*/ 	.word	0x00000360
        /*18a8*/ 	.word	0x000000ff
        /*18ac*/ 	.word	0x00000010
        /*18b0*/ 	.short	0x0100
        /*18b2*/ 	.byte	0x08
	.zero		1


	//   ....[5]....
        /*18b4*/ 	.word	0x00000370
        /*18b8*/ 	.word	0x000000ff
        /*18bc*/ 	.word	0x00000048
        /*18c0*/ 	.short	0x0100
        /*18c2*/ 	.byte	0x08
	.zero		1


	//   ....[6]....
        /*18c4*/ 	.word	0x00000380
        /*18c8*/ 	.word	0x000000ff
        /*18cc*/ 	.word	0x00000018
        /*18d0*/ 	.short	0x0100
        /*18d2*/ 	.byte	0x08
	.zero		1


	//   ....[7]....
        /*18d4*/ 	.word	0x00000390
        /*18d8*/ 	.word	0x000000ff
        /*18dc*/ 	.word	0x00000050
        /*18e0*/ 	.short	0x0100
        /*18e2*/ 	.byte	0x08
	.zero		1


	//   ....[8]....
        /*18e4*/ 	.word	0x000003a0
        /*18e8*/ 	.word	0x000000ff
        /*18ec*/ 	.word	0x00000020
        /*18f0*/ 	.short	0x0100
        /*18f2*/ 	.byte	0x08
	.zero		1


	//   ....[9]....
        /*18f4*/ 	.word	0x000003b0
        /*18f8*/ 	.word	0x000000ff
        /*18fc*/ 	.word	0x00000058
        /*1900*/ 	.short	0x0100
        /*1902*/ 	.byte	0x08
	.zero		1


	//   ....[10]....
        /*1904*/ 	.word	0x000003c0
        /*1908*/ 	.word	0x000000ff
        /*190c*/ 	.word	0x00000028
        /*1910*/ 	.short	0x0100
        /*1912*/ 	.byte	0x08
	.zero		1


	//   ....[11]....
        /*1914*/ 	.word	0x000003d0
        /*1918*/ 	.word	0x000000ff
        /*191c*/ 	.word	0x00000060
        /*1920*/ 	.short	0x0100
        /*1922*/ 	.byte	0x08
	.zero		1


	//   ....[12]....
        /*1924*/ 	.word	0x000003e0
        /*1928*/ 	.word	0x000000ff
        /*192c*/ 	.word	0x00000030
        /*1930*/ 	.short	0x0100
        /*1932*/ 	.byte	0x08
	.zero		1


	//   ....[13]....
        /*1934*/ 	.word	0x000003f0
        /*1938*/ 	.word	0x000000ff
        /*193c*/ 	.word	0x00000068
        /*1940*/ 	.short	0x0100
        /*1942*/ 	.byte	0x08
	.zero		1


	//   ....[14]....
        /*1944*/ 	.word	0x000007d0
        /*1948*/ 	.word	0x000000ff
        /*194c*/ 	.word	0x00000080
        /*1950*/ 	.short	0x0100
        /*1952*/ 	.byte	0x06
	.zero		1


	//   ....[15]....
        /*1954*/ 	.word	0x00000800
        /*1958*/ 	.word	0x000000ff
        /*195c*/ 	.word	0x00000088
        /*1960*/ 	.short	0x0100
        /*1962*/ 	.byte	0x06
	.zero		1


	//   ....[16]....
        /*1964*/ 	.word	0x00001700
        /*1968*/ 	.word	0x00000004
        /*196c*/ 	.word	0x00000000
        /*1970*/ 	.short	0x010a
        /*1972*/ 	.byte	0x3f
	.zero		1


	//   ....[17]....
        /*1974*/ 	.word	0x00001740
        /*1978*/ 	.word	0x00000004
        /*197c*/ 	.word	0x00000000
        /*1980*/ 	.short	0x010a
        /*1982*/ 	.byte	0x3f
	.zero		1


	//   ....[18]....
        /*1984*/ 	.word	0x00002cd0
        /*1988*/ 	.word	0x00000005
        /*198c*/ 	.word	0x00000000
        /*1990*/ 	.short	0x010a
        /*1992*/ 	.byte	0x3f
	.zero		1


	//   ....[19]....
        /*1994*/ 	.word	0x00002d10
        /*1998*/ 	.word	0x00000005
        /*199c*/ 	.word	0x00000000
        /*19a0*/ 	.short	0x010a
        /*19a2*/ 	.byte	0x3f
	.zero		1


	//   ....[20]....
        /*19a4*/ 	.word	0x00004d30
        /*19a8*/ 	.word	0x00000005
        /*19ac*/ 	.word	0x00000000
        /*19b0*/ 	.short	0x0101
        /*19b2*/ 	.byte	0x3f
	.zero		1


	//   ....[21]....
        /*19b4*/ 	.word	0x00004f60
        /*19b8*/ 	.word	0x00000000
        /*19bc*/ 	.word	0x00000000
        /*19c0*/ 	.short	0x0101
        /*19c2*/ 	.byte	0x3f
	.zero		1


	//   ....[22]....
        /*19c4*/ 	.word	0x00016c40
        /*19c8*/ 	.word	0x0000000a
        /*19cc*/ 	.word	0x00000038
        /*19d0*/ 	.short	0x010a
        /*19d2*/ 	.byte	0x3f
	.zero		1


	//   ....[23]....
        /*19d4*/ 	.word	0x00017030
        /*19d8*/ 	.word	0x00000003
        /*19dc*/ 	.word	0x00000088
        /*19e0*/ 	.short	0x0101
        /*19e2*/ 	.byte	0x3f
	.zero		1


	//   ....[24]....
        /*19e4*/ 	.word	0x00017820
        /*19e8*/ 	.word	0x00000005
        /*19ec*/ 	.word	0x00000000
        /*19f0*/ 	.short	0x010a
        /*19f2*/ 	.byte	0x3f
	.zero		1


	//   ....[25]....
        /*19f4*/ 	.word	0x000178b0
        /*19f8*/ 	.word	0x00000007
        /*19fc*/ 	.word	0x00000000
        /*1a00*/ 	.short	0x010a
        /*1a02*/ 	.byte	0x3f
	.zero		1


	//   ....[26]....
        /*1a04*/ 	.word	0x00017940
        /*1a08*/ 	.word	0x00000007
        /*1a0c*/ 	.word	0x00000000
        /*1a10*/ 	.short	0x010a
        /*1a12*/ 	.byte	0x3f
	.zero		1


	//   ....[27]....
        /*1a14*/ 	.word	0x000179d0
        /*1a18*/ 	.word	0x00000007
        /*1a1c*/ 	.word	0x00000000
        /*1a20*/ 	.short	0x010a
        /*1a22*/ 	.byte	0x3f
	.zero		1


	//   ....[28]....
        /*1a24*/ 	.word	0x00017a60
        /*1a28*/ 	.word	0x00000007
        /*1a2c*/ 	.word	0x00000000
        /*1a30*/ 	.short	0x010a
        /*1a32*/ 	.byte	0x3f
	.zero		1


	//   ....[29]....
        /*1a34*/ 	.word	0x00017af0
        /*1a38*/ 	.word	0x00000007
        /*1a3c*/ 	.word	0x00000000
        /*1a40*/ 	.short	0x010a
        /*1a42*/ 	.byte	0x3f
	.zero		1


	//   ....[30]....
        /*1a44*/ 	.word	0x00017b80
        /*1a48*/ 	.word	0x00000003
        /*1a4c*/ 	.word	0x00000000
        /*1a50*/ 	.short	0x010a
        /*1a52*/ 	.byte	0x3f
	.zero		1


	//   ....[31]....
        /*1a54*/ 	.word	0x00017be0
        /*1a58*/ 	.word	0x00000004
        /*1a5c*/ 	.word	0x00000000
        /*1a60*/ 	.short	0x010a
        /*1a62*/ 	.byte	0x3f
	.zero		1


	//   ....[32]....
        /*1a64*/ 	.word	0x00017c30
        /*1a68*/ 	.word	0x00000005
        /*1a6c*/ 	.word	0x00000000
        /*1a70*/ 	.short	0x010a
        /*1a72*/ 	.byte	0x3f
	.zero		1


	//   ....[33]....
        /*1a74*/ 	.word	0x00017d00
        /*1a78*/ 	.word	0x0000000a
        /*1a7c*/ 	.word	0x00000038
        /*1a80*/ 	.short	0x010a
        /*1a82*/ 	.byte	0x3f
	.zero		1


	//   ....[34]....
        /*1a84*/ 	.word	0x00017dd0
        /*1a88*/ 	.word	0x00000005
        /*1a8c*/ 	.word	0x00000000
        /*1a90*/ 	.short	0x010a
        /*1a92*/ 	.byte	0x3f
	.zero		1


	//   ....[35]....
        /*1a94*/ 	.word	0x00017e20
        /*1a98*/ 	.word	0x00000007
        /*1a9c*/ 	.word	0x00000000
        /*1aa0*/ 	.short	0x010a
        /*1aa2*/ 	.byte	0x3f
	.zero		1


	//   ....[36]....
        /*1aa4*/ 	.word	0x00017e70
        /*1aa8*/ 	.word	0x00000007
        /*1aac*/ 	.word	0x00000000
        /*1ab0*/ 	.short	0x010a
        /*1ab2*/ 	.byte	0x3f
	.zero		1


	//   ....[37]....
        /*1ab4*/ 	.word	0x00017ec0
        /*1ab8*/ 	.word	0x00000007
        /*1abc*/ 	.word	0x00000000
        /*1ac0*/ 	.short	0x010a
        /*1ac2*/ 	.byte	0x3f
	.zero		1


	//   ....[38]....
        /*1ac4*/ 	.word	0x00017f10
        /*1ac8*/ 	.word	0x00000007
        /*1acc*/ 	.word	0x00000000
        /*1ad0*/ 	.short	0x010a
        /*1ad2*/ 	.byte	0x3f
	.zero		1


	//   ....[39]....
        /*1ad4*/ 	.word	0x00017f60
        /*1ad8*/ 	.word	0x00000007
        /*1adc*/ 	.word	0x00000000
        /*1ae0*/ 	.short	0x010a
        /*1ae2*/ 	.byte	0x3f
	.zero		1


	//----- nvinfo : EIATTR_NUM_MBARRIERS
	.align		4
.L_37:
        /*1ae4*/ 	.byte	0x03, 0x38
        /*1ae6*/ 	.short	0x0010


	//----- nvinfo : EIATTR_EXIT_INSTR_OFFSETS
	.align		4
        /*1ae8*/ 	.byte	0x04, 0x1c
        /*1aea*/ 	.short	(.L_39 - .L_38)


	//   ....[0]....
.L_38:
        /*1aec*/ 	.word	0x00000b00


	//   ....[1]....
        /*1af0*/ 	.word	0x00001390


	//   ....[2]....
        /*1af4*/ 	.word	0x000161d0


	//   ....[3]....
        /*1af8*/ 	.word	0x000167f0


	//   ....[4]....
        /*1afc*/ 	.word	0x00017bd0


	//----- nvinfo : EIATTR_MAX_THREADS
	.align		4
.L_39:
        /*1b00*/ 	.byte	0x04, 0x05
        /*1b02*/ 	.short	(.L_41 - .L_40)
.L_40:
        /*1b04*/ 	.word	0x00000180
        /*1b08*/ 	.word	0x00000001
        /*1b0c*/ 	.word	0x00000001


	//----- nvinfo : EIATTR_CRS_STACK_SIZE
	.align		4
.L_41:
        /*1b10*/ 	.byte	0x04, 0x1e
        /*1b12*/ 	.short	(.L_43 - .L_42)
.L_42:
        /*1b14*/ 	.word	0x00000000


	//----- nvinfo : EIATTR_CBANK_PARAM_SIZE
	.align		4
.L_43:
        /*1b18*/ 	.byte	0x03, 0x19
        /*1b1a*/ 	.short	0x0470


	//----- nvinfo : EIATTR_PARAM_CBANK
	.align		4
        /*1b1c*/ 	.byte	0x04, 0x0a
        /*1b1e*/ 	.short	(.L_45 - .L_44)
	.align		4
.L_44:
        /*1b20*/ 	.word	index@(.nv.constant0._ZN7cutlass13device_kernelINS_4gemm6kernel13GemmUniversalIN4cute5tupleIJiiiiEEENS1_10collective13CollectiveMmaINS1_34MainloopSm90TmaGmmaWarpSpecializedILi7ENS5_IJNS4_1CILi2EEENSA_ILi4EEENSA_ILi1EEEEEENS1_35KernelTmaWarpSpecializedCooperativeEEENS5_IJNSA_ILi256EEESH_NSA_ILi32EEEEEENS_10bfloat16_tENS5_IJlSD_lEEESK_SL_NS4_8TiledMMAINS4_8MMA_AtomIJNS4_4SM904GMMA28MMA_64x256x16_F32BF16BF16_SSILNSP_5MajorE0ELSR_0ELNSP_7ScaleInE1ELSS_1EEEEEENS4_6LayoutINS5_IJSB_SD_SD_EEENS5_IJSD_NSA_ILi0EEESX_EEEEENS5_IJNS4_10UnderscoreES10_S10_EEEEENS4_23SM90_TMA_LOAD_MULTICASTENS4_14ComposedLayoutINS4_7SwizzleILi2ELi4ELi3EEENS4_18smem_ptr_flag_bitsILi16EEENSV_INS5_IJNSA_ILi8EEESI_EEENS5_IJSI_SD_EEEEEEEvNS4_8identityES13_S1D_vS1E_EENS_8epilogue10collective6detail29Sm90TmaWarpSpecializedAdapterINS1H_15DefaultEpilogueISK_SL_SL_NS1G_6thread17LinearCombinationISK_Li1EffLNS1L_9ScaleType4KindE0ELNS_15FloatRoundStyleE2ESK_EENS1_15EpilogueDefaultEEEEEvvEEEEvNT_6ParamsE)
        /*1b24*/ 	.short	0x0210
        /*1b26*/ 	.short	0x0470


	//----- nvinfo : EIATTR_SW_WAR
	.align		4
.L_45:
        /*1b28*/ 	.byte	0x04, 0x36
        /*1b2a*/ 	.short	(.L_47 - .L_46)
.L_46:
        /*1b2c*/ 	.word	0x00000008
.L_47:


//--------------------- .nv.callgraph             --------------------------
	.section	.nv.callgraph,"",@"SHT_CUDA_CALLGRAPH"
	.align	4
	.sectionentsize	8
	.align		4
        /*0000*/ 	.word	0x00000000
	.align		4
        /*0004*/ 	.word	0xffffffff
	.align		4
        /*0008*/ 	.word	index@(_ZN7cutlass13device_kernelINS_4gemm6kernel13GemmUniversalIN4cute5tupleIJiiiiEEENS1_10collective13CollectiveMmaINS1_34MainloopSm90TmaGmmaWarpSpecializedILi7ENS5_IJNS4_1CILi2EEENSA_ILi4EEENSA_ILi1EEEEEENS1_35KernelTmaWarpSpecializedCooperativeEEENS5_IJNSA_ILi256EEESH_NSA_ILi32EEEEEENS_10bfloat16_tENS5_IJlSD_lEEESK_SL_NS4_8TiledMMAINS4_8MMA_AtomIJNS4_4SM904GMMA28MMA_64x256x16_F32BF16BF16_SSILNSP_5MajorE0ELSR_0ELNSP_7ScaleInE1ELSS_1EEEEEENS4_6LayoutINS5_IJSB_SD_SD_EEENS5_IJSD_NSA_ILi0EEESX_EEEEENS5_IJNS4_10UnderscoreES10_S10_EEEEENS4_23SM90_TMA_LOAD_MULTICASTENS4_14ComposedLayoutINS4_7SwizzleILi2ELi4ELi3EEENS4_18smem_ptr_flag_bitsILi16EEENSV_INS5_IJNSA_ILi8EEESI_EEENS5_IJSI_SD_EEEEEEEvNS4_8identityES13_S1D_vS1E_EENS_8epilogue10collective6detail29Sm90TmaWarpSpecializedAdapterINS1H_15DefaultEpilogueISK_SL_SL_NS1G_6thread17LinearCombinationISK_Li1EffLNS1L_9ScaleType4KindE0ELNS_15FloatRoundStyleE2ESK_EENS1_15EpilogueDefaultEEEEEvvEEEEvNT_6ParamsE)
	.align		4
        /*000c*/ 	.word	index@(__assertfail)
	.align		4
        /*0010*/ 	.word	0x00000000
	.align		4
        /*0014*/ 	.word	0xfffffffe
	.align		4
        /*0018*/ 	.word	0x00000000
	.align		4
        /*001c*/ 	.word	0xfffffffd
	.align		4
        /*0020*/ 	.word	0x00000000
	.align		4
        /*0024*/ 	.word	0xfffffffc


//--------------------- .nv.constant4             --------------------------
	.section	.nv.constant4,"a",@progbits
	.align	8
	.align		8
.nv.constant4:
        /*0000*/ 	.dword	__assertfail
	.align		8
        /*0008*/ 	.dword	__unnamed_1
	.align		8
        /*0010*/ 	.dword	_ZN40_INTERNAL_2749fd0a_4_k_cu_5ca8e222_297624cuda3std3__45__cpo5beginE
	.align		8
        /*0018*/ 	.dword	_ZN40_INTERNAL_2749fd0a_4_k_cu_5ca8e222_297624cuda3std3__45__cpo3endE
	.align		8
        /*0020*/ 	.dword	_ZN40_INTERNAL_2749fd0a_4_k_cu_5ca8e222_297624cuda3std3__45__cpo6cbeginE
	.align		8
        /*0028*/ 	.dword	_ZN40_INTERNAL_2749fd0a_4_k_cu_5ca8e222_297624cuda3std3__45__cpo4cendE
	.align		8
        /*0030*/ 	.dword	_ZN40_INTERNAL_2749fd0a_4_k_cu_5ca8e222_297624cuda3std3__442_GLOBAL__N__2749fd0a_4_k_cu_5ca8e222_297626ignoreE
	.align		8
        /*0038*/ 	.dword	_ZN40_INTERNAL_2749fd0a_4_k_cu_5ca8e222_297624cuda3std3__419piecewise_constructE
	.align		8
        /*0040*/ 	.dword	_ZN40_INTERNAL_2749fd0a_4_k_cu_5ca8e222_297624cuda3std3__48in_placeE
	.align		8
        /*0048*/ 	.dword	_ZN40_INTERNAL_2749fd0a_4_k_cu_5ca8e222_297624cuda3std6ranges3__45__cpo4swapE
	.align		8
        /*0050*/ 	.dword	_ZN40_INTERNAL_2749fd0a_4_k_cu_5ca8e222_297624cuda3std6ranges3__45__cpo9iter_moveE
	.align		8
        /*0058*/ 	.dword	_ZN40_INTERNAL_2749fd0a_4_k_cu_5ca8e222_297624cute7productE
	.align		8
        /*0060*/ 	.dword	_ZN40_INTERNAL_2749fd0a_4_k_cu_5ca8e222_297624cute1_E
	.align		8
        /*0068*/ 	.dword	$str$22
	.align		8
        /*0070*/ 	.dword	$str$23


//--------------------- .text._ZN7cutlass13device_kernelINS_4gemm6kernel13GemmUniversalIN4cute5tupleIJiiiiEEENS1_10collective13CollectiveMmaINS1_34MainloopSm90TmaGmmaWarpSpecializedILi7ENS5_IJNS4_1CILi2EEENSA_ILi4EEENSA_ILi1EEEEEENS1_35KernelTmaWarpSpecializedCooperativeEEENS5_IJNSA_ILi256EEESH_NSA_ILi32EEEEEENS_10bfloat16_tENS5_IJlSD_lEEESK_SL_NS4_8TiledMMAINS4_8MMA_AtomIJNS4_4SM904GMMA28MMA_64x256x16_F32BF16BF16_SSILNSP_5MajorE0ELSR_0ELNSP_7ScaleInE1ELSS_1EEEEEENS4_6LayoutINS5_IJSB_SD_SD_EEENS5_IJSD_NSA_ILi0EEESX_EEEEENS5_IJNS4_10UnderscoreES10_S10_EEEEENS4_23SM90_TMA_LOAD_MULTICASTENS4_14ComposedLayoutINS4_7SwizzleILi2ELi4ELi3EEENS4_18smem_ptr_flag_bitsILi16EEENSV_INS5_IJNSA_ILi8EEESI_EEENS5_IJSI_SD_EEEEEEEvNS4_8identityES13_S1D_vS1E_EENS_8epilogue10collective6detail29Sm90TmaWarpSpecializedAdapterINS1H_15DefaultEpilogueISK_SL_SL_NS1G_6thread17LinearCombinationISK_Li1EffLNS1L_9ScaleType4KindE0ELNS_15FloatRoundStyleE2ESK_EENS1_15EpilogueDefaultEEEEEvvEEEEvNT_6ParamsE --------------------------
	.section	.text._ZN7cutlass13device_kernelINS_4gemm6kernel13GemmUniversalIN4cute5tupleIJiiiiEEENS1_10collective13CollectiveMmaINS1_34MainloopSm90TmaGmmaWarpSpecializedILi7ENS5_IJNS4_1CILi2EEENSA_ILi4EEENSA_ILi1EEEEEENS1_35KernelTmaWarpSpecializedCooperativeEEENS5_IJNSA_ILi256EEESH_NSA_ILi32EEEEEENS_10bfloat16_tENS5_IJlSD_lEEESK_SL_NS4_8TiledMMAINS4_8MMA_AtomIJNS4_4SM904GMMA28MMA_64x256x16_F32BF16BF16_SSILNSP_5MajorE0ELSR_0ELNSP_7ScaleInE1ELSS_1EEEEEENS4_6LayoutINS5_IJSB_SD_SD_EEENS5_IJSD_NSA_ILi0EEESX_EEEEENS5_IJNS4_10UnderscoreES10_S10_EEEEENS4_23SM90_TMA_LOAD_MULTICASTENS4_14ComposedLayoutINS4_7SwizzleILi2ELi4ELi3EEENS4_18smem_ptr_flag_bitsILi16EEENSV_INS5_IJNSA_ILi8EEESI_EEENS5_IJSI_SD_EEEEEEEvNS4_8identityES13_S1D_vS1E_EENS_8epilogue10collective6detail29Sm90TmaWarpSpecializedAdapterINS1H_15DefaultEpilogueISK_SL_SL_NS1G_6thread17LinearCombinationISK_Li1EffLNS1L_9ScaleType4KindE0ELNS_15FloatRoundStyleE2ESK_EENS1_15EpilogueDefaultEEEEEvvEEEEvNT_6ParamsE,"ax",@progbits
	.align	128
.text._ZN7cutlass13device_kernelINS_4gemm6kernel13GemmUniversalIN4cute5tupleIJiiiiEEENS1_10collective13CollectiveMmaINS1_34MainloopSm90TmaGmmaWarpSpecializedILi7ENS5_IJNS4_1CILi2EEENSA_ILi4EEENSA_ILi1EEEEEENS1_35KernelTmaWarpSpecializedCooperativeEEENS5_IJNSA_ILi256EEESH_NSA_ILi32EEEEEENS_10bfloat16_tENS5_IJlSD_lEEESK_SL_NS4_8TiledMMAINS4_8MMA_AtomIJNS4_4SM904GMMA28MMA_64x256x16_F32BF16BF16_SSILNSP_5MajorE0ELSR_0ELNSP_7ScaleInE1ELSS_1EEEEEENS4_6LayoutINS5_IJSB_SD_SD_EEENS5_IJSD_NSA_ILi0EEESX_EEEEENS5_IJNS4_10UnderscoreES10_S10_EEEEENS4_23SM90_TMA_LOAD_MULTICASTENS4_14ComposedLayoutINS4_7SwizzleILi2ELi4ELi3EEENS4_18smem_ptr_flag_bitsILi16EEENSV_INS5_IJNSA_ILi8EEESI_EEENS5_IJSI_SD_EEEEEEEvNS4_8identityES13_S1D_vS1E_EENS_8epilogue10collective6detail29Sm90TmaWarpSpecializedAdapterINS1H_15DefaultEpilogueISK_SL_SL_NS1G_6thread17LinearCombinationISK_Li1EffLNS1L_9ScaleType4KindE0ELNS_15FloatRoundStyleE2ESK_EENS1_15EpilogueDefaultEEEEEvvEEEEvNT_6ParamsE:
        .type           _ZN7cutlass13device_kernelINS_4gemm6kernel13GemmUniversalIN4cute5tupleIJiiiiEEENS1_10collective13CollectiveMmaINS1_34MainloopSm90TmaGmmaWarpSpecializedILi7ENS5_IJNS4_1CILi2EEENSA_ILi4EEENSA_ILi1EEEEEENS1_35KernelTmaWarpSpecializedCooperativeEEENS5_IJNSA_ILi256EEESH_NSA_ILi32EEEEEENS_10bfloat16_tENS5_IJlSD_lEEESK_SL_NS4_8TiledMMAINS4_8MMA_AtomIJNS4_4SM904GMMA28MMA_64x256x16_F32BF16BF16_SSILNSP_5MajorE0ELSR_0ELNSP_7ScaleInE1ELSS_1EEEEEENS4_6LayoutINS5_IJSB_SD_SD_EEENS5_IJSD_NSA_ILi0EEESX_EEEEENS5_IJNS4_10UnderscoreES10_S10_EEEEENS4_23SM90_TMA_LOAD_MULTICASTENS4_14ComposedLayoutINS4_7SwizzleILi2ELi4ELi3EEENS4_18smem_ptr_flag_bitsILi16EEENSV_INS5_IJNSA_ILi8EEESI_EEENS5_IJSI_SD_EEEEEEEvNS4_8identityES13_S1D_vS1E_EENS_8epilogue10collective6detail29Sm90TmaWarpSpecializedAdapterINS1H_15DefaultEpilogueISK_SL_SL_NS1G_6thread17LinearCombinationISK_Li1EffLNS1L_9ScaleType4KindE0ELNS_15FloatRoundStyleE2ESK_EENS1_15EpilogueDefaultEEEEEvvEEEEvNT_6ParamsE,@function
        .size           _ZN7cutlass13device_kernelINS_4gemm6kernel13GemmUniversalIN4cute5tupleIJiiiiEEENS1_10collective13CollectiveMmaINS1_34MainloopSm90TmaGmmaWarpSpecializedILi7ENS5_IJNS4_1CILi2EEENSA_ILi4EEENSA_ILi1EEEEEENS1_35KernelTmaWarpSpecializedCooperativeEEENS5_IJNSA_ILi256EEESH_NSA_ILi32EEEEEENS_10bfloat16_tENS5_IJlSD_lEEESK_SL_NS4_8TiledMMAINS4_8MMA_AtomIJNS4_4SM904GMMA28MMA_64x256x16_F32BF16BF16_SSILNSP_5MajorE0ELSR_0ELNSP_7ScaleInE1ELSS_1EEEEEENS4_6LayoutINS5_IJSB_SD_SD_EEENS5_IJSD_NSA_ILi0EEESX_EEEEENS5_IJNS4_10UnderscoreES10_S10_EEEEENS4_23SM90_TMA_LOAD_MULTICASTENS4_14ComposedLayoutINS4_7SwizzleILi2ELi4ELi3EEENS4_18smem_ptr_flag_bitsILi16EEENSV_INS5_IJNSA_ILi8EEESI_EEENS5_IJSI_SD_EEEEEEEvNS4_8identityES13_S1D_vS1E_EENS_8epilogue10collective6detail29Sm90TmaWarpSpecializedAdapterINS1H_15DefaultEpilogueISK_SL_SL_NS1G_6thread17LinearCombinationISK_Li1EffLNS1L_9ScaleType4KindE0ELNS_15FloatRoundStyleE2ESK_EENS1_15EpilogueDefaultEEEEEvvEEEEvNT_6ParamsE,(.L_x_587 - _ZN7cutlass13device_kernelINS_4gemm6kernel13GemmUniversalIN4cute5tupleIJiiiiEEENS1_10collective13CollectiveMmaINS1_34MainloopSm90TmaGmmaWarpSpecializedILi7ENS5_IJNS4_1CILi2EEENSA_ILi4EEENSA_ILi1EEEEEENS1_35KernelTmaWarpSpecializedCooperativeEEENS5_IJNSA_ILi256EEESH_NSA_ILi32EEEEEENS_10bfloat16_tENS5_IJlSD_lEEESK_SL_NS4_8TiledMMAINS4_8MMA_AtomIJNS4_4SM904GMMA28MMA_64x256x16_F32BF16BF16_SSILNSP_5MajorE0ELSR_0ELNSP_7ScaleInE1ELSS_1EEEEEENS4_6LayoutINS5_IJSB_SD_SD_EEENS5_IJSD_NSA_ILi0EEESX_EEEEENS5_IJNS4_10UnderscoreES10_S10_EEEEENS4_23SM90_TMA_LOAD_MULTICASTENS4_14ComposedLayoutINS4_7SwizzleILi2ELi4ELi3EEENS4_18smem_ptr_flag_bitsILi16EEENSV_INS5_IJNSA_ILi8EEESI_EEENS5_IJSI_SD_EEEEEEEvNS4_8identityES13_S1D_vS1E_EENS_8epilogue10collective6detail29Sm90TmaWarpSpecializedAdapterINS1H_15DefaultEpilogueISK_SL_SL_NS1G_6thread17LinearCombinationISK_Li1EffLNS1L_9ScaleType4KindE0ELNS_15FloatRoundStyleE2ESK_EENS1_15EpilogueDefaultEEEEEvvEEEEvNT_6ParamsE)
        .other          _ZN7cutlass13device_kernelINS_4gemm6kernel13GemmUniversalIN4cute5tupleIJiiiiEEENS1_10collective13CollectiveMmaINS1_34MainloopSm90TmaGmmaWarpSpecializedILi7ENS5_IJNS4_1CILi2EEENSA_ILi4EEENSA_ILi1EEEEEENS1_35KernelTmaWarpSpecializedCooperativeEEENS5_IJNSA_ILi256EEESH_NSA_ILi32EEEEEENS_10bfloat16_tENS5_IJlSD_lEEESK_SL_NS4_8TiledMMAINS4_8MMA_AtomIJNS4_4SM904GMMA28MMA_64x256x16_F32BF16BF16_SSILNSP_5MajorE0ELSR_0ELNSP_7ScaleInE1ELSS_1EEEEEENS4_6LayoutINS5_IJSB_SD_SD_EEENS5_IJSD_NSA_ILi0EEESX_EEEEENS5_IJNS4_10UnderscoreES10_S10_EEEEENS4_23SM90_TMA_LOAD_MULTICASTENS4_14ComposedLayoutINS4_7SwizzleILi2ELi4ELi3EEENS4_18smem_ptr_flag_bitsILi16EEENSV_INS5_IJNSA_ILi8EEESI_EEENS5_IJSI_SD_EEEEEEEvNS4_8identityES13_S1D_vS1E_EENS_8epilogue10collective6detail29Sm90TmaWarpSpecializedAdapterINS1H_15DefaultEpilogueISK_SL_SL_NS1G_6thread17LinearCombinationISK_Li1EffLNS1L_9ScaleType4KindE0ELNS_15FloatRoundStyleE2ESK_EENS1_15EpilogueDefaultEEEEEvvEEEEvNT_6ParamsE,@"STO_CUDA_ENTRY STV_DEFAULT"
_ZN7cutlass13device_kernelINS_4gemm6kernel13GemmUniversalIN4cute5tupleIJiiiiEEENS1_10collective13CollectiveMmaINS1_34MainloopSm90TmaGmmaWarpSpecializedILi7ENS5_IJNS4_1CILi2EEENSA_ILi4EEENSA_ILi1EEEEEENS1_35KernelTmaWarpSpecializedCooperativeEEENS5_IJNSA_ILi256EEESH_NSA_ILi32EEEEEENS_10bfloat16_tENS5_IJlSD_lEEESK_SL_NS4_8TiledMMAINS4_8MMA_AtomIJNS4_4SM904GMMA28MMA_64x256x16_F32BF16BF16_SSILNSP_5MajorE0ELSR_0ELNSP_7ScaleInE1ELSS_1EEEEEENS4_6LayoutINS5_IJSB_SD_SD_EEENS5_IJSD_NSA_ILi0EEESX_EEEEENS5_IJNS4_10UnderscoreES10_S10_EEEEENS4_23SM90_TMA_LOAD_MULTICASTENS4_14ComposedLayoutINS4_7SwizzleILi2ELi4ELi3EEENS4_18smem_ptr_flag_bitsILi16EEENSV_INS5_IJNSA_ILi8EEESI_EEENS5_IJSI_SD_EEEEEEEvNS4_8identityES13_S1D_vS1E_EENS_8epilogue10collective6detail29Sm90TmaWarpSpecializedAdapterINS1H_15DefaultEpilogueISK_SL_SL_NS1G_6thread17LinearCombinationISK_Li1EffLNS1L_9ScaleType4KindE0ELNS_15FloatRoundStyleE2ESK_EENS1_15EpilogueDefaultEEEEEvvEEEEvNT_6ParamsE:
[----:B------:R-:W0:Y:S02]  /*0000*/  LDC R1, c[0x0][0x28] ;  /* 0x00000a00ff017b82 */ /* 0x000e240000000800 */
[----:B0-----:R-:W-:Y:S01]  /*0010*/  VIADD R1, R1, 0xfffffb40 ;  /* 0xfffffb4001017836 */ /* 0x001fe20000000000 */
[----:B------:R-:W0:Y:S01]  /*0020*/  S2R R4, SR_TID.X ;  /* 0x0000000000047919 */ /* 0x000e220000002100 */
[----:B------:R-:W-:Y:S01]  /*0030*/  ELECT P0, URZ, PT ;  /* 0x00000000003f782f */ /* 0x000fe20003800000 */
[----:B------:R-:W-:Y:S01]  /*0040*/  BSSY B0, `(.L_x_0) ;  /* 0x0000015000007945 */ /* 0x000fe20003800000 */
[--C-:B0-----:R-:W-:Y:S02]  /*0050*/  SHF.R.U32.HI R0, RZ, 0x5, R4.reuse ;  /* 0x00000005ff007819 */ /* 0x101fe40000011604 */
[----:B------:R-:W-:-:S03]  /*0060*/  SHF.R.U32.HI R2, RZ, 0x7, R4 ;  /* 0x00000007ff027819 */ /* 0x000fc60000011604 */
[----:B------:R-:W0:Y:S04]  /*0070*/  SHFL.IDX PT, R3, R0, RZ, 0x1f ;  /* 0x00001fff00037589 */ /* 0x000e2800000e0000 */
[----:B------:R-:W1:Y:S01]  /*0080*/  SHFL.IDX PT, R2, R2, RZ, 0x1f ;  /* 0x00001fff02027589 */ /* 0x000e6200000e0000 */
[----:B0-----:R-:W-:Y:S02]  /*0090*/  R2UR UR9, R3 ;  /* 0x00000000030972ca */ /* 0x001fe400000e0000 */
[----:B-1----:R-:W-:-:S11]  /*00a0*/  R2UR UR5, R2 ;  /* 0x00000000020572ca */ /* 0x002fd600000e0000 */
[----:B------:R-:W-:Y:S02]  /*00b0*/  USHF.R.S32.HI UR4, URZ, 0x1f, UR9 ;  /* 0x0000001f3f047899 */ /* 0x000fe40008011409 */
[----:B------:R-:W-:Y:S02]  /*00c0*/  ISETP.NE.OR P0, PT, RZ, UR9, !P0 ;  /* 0x00000009ff007c0c */ /* 0x000fe4000c705670 */
[----:B------:R-:W-:-:S04]  /*00d0*/  ULEA.HI UR4, UR4, UR9, URZ, 0x2 ;  /* 0x0000000904047291 */ /* 0x000fc8000f8f103f */
[----:B------:R-:W-:-:S04]  /*00e0*/  ULOP3.LUT UR4, UR4, 0xfffffffc, URZ, 0xc0, !UPT ;  /* 0xfffffffc04047892 */ /* 0x000fc8000f8ec03f */
[----:B------:R-:W-:-:S03]  /*00f0*/  UIADD3 UR9, UR9, -UR4, URZ ;  /* 0x8000000409097290 */ /* 0x000fc6000fffe03f */
[----:B------:R-:W-:Y:S09]  /*0100*/  @P0 BRA `(.L_x_1) ;  /* 0x0000000000200947 */ /* 0x000ff20003800000 */
[----:B------:R-:W-:Y:S02]  /*0110*/  ULDC.64 UR6, c[0x0][0x198] ;  /* 0x0000660000067ab9 */ /* 0x000fe40000000a00 */
[----:B------:R-:W-:Y:S02]  /*0120*/  UIADD3 UR10, UP0, UR6, 0xf0, URZ ;  /* 0x000000f0060a7890 */ /* 0x000fe4000ff1e03f */
[----:B------:R-:W-:Y:S02]  /*0130*/  UIADD3 UR6, UP1, UR6, 0x1f0, URZ ;  /* 0x000001f006067890 */ /* 0x000fe4000ff3e03f */
[----:B------:R-:W-:Y:S02]  /*0140*/  UIADD3.X UR11, URZ, UR7, URZ, UP0, !UPT ;  /* 0x000000073f0b7290 */ /* 0x000fe400087fe43f */
[----:B------:R-:W-:-:S07]  /*0150*/  UIADD3.X UR7, URZ, UR7, URZ, UP1, !UPT ;  /* 0x000000073f077290 */ /* 0x000fce0008ffe43f */
[----:B------:R0:W-:Y:S02]  /*0160*/  UTMACCTL.PF [UR10] ;  /* 0x000000000a0079b9 */ /* 0x0001e40008040000 */
[----:B------:R0:W-:Y:S02]  /*0170*/  UTMACCTL.PF [UR6] ;  /* 0x00000000060079b9 */ /* 0x0001e40008040000 */
[----:B0-----:R-:W-:Y:S01]  /*0180*/  NOP ;  /* 0x0000000000007918 */ /* 0x001fe20000000000 */
.L_x_1:
[----:B------:R-:W-:Y:S05]  /*0190*/  BSYNC B0 ;  /* 0x0000000000007941 */ /* 0x000fea0003800000 */
.L_x_0:
[----:B------:R-:W0:Y:S01]  /*01a0*/  SHFL.IDX PT, R2, R0, RZ, 0x1f ;  /* 0x00001fff00027589 */ /* 0x000e2200000e0000 */
[----:B------:R-:W-:Y:S01]  /*01b0*/  UISETP.NE.AND UP0, UPT, UR9, 0x3, UPT ;  /* 0x000000030900788c */ /* 0x000fe2000bf05270 */
[----:B------:R-:W-:Y:S01]  /*01c0*/  ISETP.NE.AND P1, PT, RZ, UR5, PT ;  /* 0x00000005ff007c0c */ /* 0x000fe2000bf25270 */
[----:B------:R-:W-:Y:S02]  /*01d0*/  UIADD3 UR16, UR5, -0x1, URZ ;  /* 0xffffffff05107890 */ /* 0x000fe4000fffe03f */
[----:B------:R-:W-:Y:S02]  /*01e0*/  UISETP.EQ.OR UP0, UPT, UR9, URZ, !UP0 ;  /* 0x0000003f0900728c */ /* 0x000fe4000c702670 */
[----:B------:R-:W-:Y:S02]  /*01f0*/  UISETP.GE.U32.AND UP1, UPT, UR16, 0x2, UPT ;  /* 0x000000021000788c */ /* 0x000fe4000bf26070 */
[----:B------:R-:W-:-:S04]  /*0200*/  UISETP.EQ.AND UP0, UPT, UR5, URZ, UP0 ;  /* 0x0000003f0500728c */ /* 0x000fc80008702270 */
[----:B------:R-:W-:-:S04]  /*0210*/  USEL UR40, URZ, 0x1, !UP0 ;  /* 0x000000013f287887 */ /* 0x000fc8000c000000 */
[----:B------:R-:W-:Y:S01]  /*0220*/  USEL UR40, UR40, 0x2, UP1 ;  /* 0x0000000228287887 */ /* 0x000fe20008800000 */
[----:B0-----:R-:W-:-:S13]  /*0230*/  ISETP.NE.AND P0, PT, R2, RZ, PT ;  /* 0x000000ff0200720c */ /* 0x001fda0003f05270 */
[----:B------:R-:W-:Y:S05]  /*0240*/  @P0 BRA `(.L_x_2) ;  /* 0x0000000000700947 */ /* 0x000fea0003800000 */
[----:B------:R-:W0:Y:S01]  /*0250*/  S2UR UR8, SR_CgaCtaId ;  /* 0x00000000000879c3 */ /* 0x000e220000008800 */
[----:B------:R-:W-:Y:S01]  /*0260*/  UMOV UR4, 0x400 ;  /* 0x0000040000047882 */ /* 0x000fe20000000000 */
[----:B------:R-:W-:Y:S01]  /*0270*/  UMOV UR5, 0x1 ;  /* 0x0000000100057882 */ /* 0x000fe20000000000 */
[----:B------:R-:W-:Y:S01]  /*0280*/  UMOV UR6, 0xa ;  /* 0x0000000a00067882 */ /* 0x000fe20000000000 */
[----:B------:R-:W-:Y:S01]  /*0290*/  ELECT P0, URZ, PT ;  /* 0x00000000003f782f */ /* 0x000fe20003800000 */
[----:B------:R-:W-:-:S04]  /*02a0*/  UIADD3 UR6, -UR6, 0x100000, URZ ;  /* 0x0010000006067890 */ /* 0x000fc8000fffe13f */
[----:B------:R-:W-:Y:S02]  /*02b0*/  USHF.L.U32 UR7, UR6, 0xb, URZ ;  /* 0x0000000b06077899 */ /* 0x000fe4000800063f */
[----:B------:R-:W-:Y:S02]  /*02c0*/  USHF.L.U32 UR6, UR6, 0x1, URZ ;  /* 0x0000000106067899 */ /* 0x000fe4000800063f */
[----:B0-----:R-:W-:Y:S02]  /*02d0*/  ULEA UR8, UR8, UR4, 0x18 ;  /* 0x0000000408087291 */ /* 0x001fe4000f8ec03f */
[----:B------:R-:W-:-:S04]  /*02e0*/  UIADD3 UR4, -UR5, 0x100000, URZ ;  /* 0x0010000005047890 */ /* 0x000fc8000fffe13f */
[----:B------:R-:W-:Y:S02]  /*02f0*/  USHF.L.U32 UR5, UR4, 0xb, URZ ;  /* 0x0000000b04057899 */ /* 0x000fe4000800063f */
[----:B------:R-:W-:Y:S01]  /*0300*/  USHF.L.U32 UR4, UR4, 0x1, URZ ;  /* 0x0000000104047899 */ /* 0x000fe2000800063f */
[----:B------:R-:W0:Y:S11]  /*0310*/  FENCE.VIEW.ASYNC.S ;  /* 0x00000000000073c6 */ /* 0x000e360000000000 */
[----:B0-----:R0:W1:Y:S01]  /*0320*/  SYNCS.EXCH.64 URZ, [UR8], UR4 ;  /* 0x00000004083f75b2 */ /* 0x0010620008000100 */
[----:B------:R0:W2:Y:S01]  /*0330*/  SYNCS.EXCH.64 URZ, [UR8+0x38], UR6 ;  /* 0x00003806083f75b2 */ /* 0x0000a20008000100 */
[----:B------:R0:W3:Y:S01]  /*0340*/  SYNCS.EXCH.64 URZ, [UR8+0x8], UR4 ;  /* 0x00000804083f75b2 */ /* 0x0000e20008000100 */
[----:B------:R0:W4:Y:S01]  /*0350*/  SYNCS.EXCH.64 URZ, [UR8+0x40], UR6 ;  /* 0x00004006083f75b2 */ /* 0x0001220008000100 */
[----:B------:R0:W0:Y:S01]  /*0360*/  SYNCS.EXCH.64 URZ, [UR8+0x10], UR4 ;  /* 0x00001004083f75b2 */ /* 0x0000220008000100 */
        /* <DEDUP_REMOVED lines=9> */
[----:B------:R-:W-:Y:S01]  /*0400*/  NOP ;  /* 0x0000000000007918 */ /* 0x000fe20000000000 */
.L_x_2:
[----:B------:R-:W5:Y:S01]  /*0410*/  S2UR UR13, SR_CTAID.X ;  /* 0x00000000000d79c3 */ /* 0x000f620000002500 */
[----:B------:R-:W-:Y:S01]  /*0420*/  SHF.R.S32.HI R3, RZ, 0x1f, R4 ;  /* 0x0000001fff037819 */ /* 0x000fe20000011404 */
[----:B------:R1:W2:Y:S01]  /*0430*/  SHFL.IDX PT, R6, R0, RZ, 0x1f ;  /* 0x00001fff00067589 */ /* 0x0002a200000e0000 */
[----:B0-----:R-:W-:Y:S01]  /*0440*/  ULDC UR4, c[0x0][0x150] ;  /* 0x0000540000047ab9 */ /* 0x001fe20000000800 */
[----:B------:R-:W-:Y:S02]  /*0450*/  ELECT P0, URZ, PT ;  /* 0x00000000003f782f */ /* 0x000fe40003800000 */
[----:B------:R-:W-:Y:S01]  /*0460*/  LEA.HI R3, R3, R4, RZ, 0x7 ;  /* 0x0000000403037211 */ /* 0x000fe200078f38ff */
[----:B------:R-:W-:Y:S01]  /*0470*/  ULDC UR5, c[0x0][0x154] ;  /* 0x0000550000057ab9 */ /* 0x000fe20000000800 */
[----:B------:R-:W-:Y:S01]  /*0480*/  SHF.R.S32.HI R7, RZ, 0x1f, R2 ;  /* 0x0000001fff077819 */ /* 0x000fe20000011402 */
[----:B------:R-:W0:Y:S01]  /*0490*/  S2UR UR10, SR_CTAID.Y ;  /* 0x00000000000a79c3 */ /* 0x000e220000002600 */
[----:B------:R-:W-:Y:S01]  /*04a0*/  LOP3.LUT R3, R3, 0xffffff80, RZ, 0xc0, !PT ;  /* 0xffffff8003037812 */ /* 0x000fe200078ec0ff */
[----:B------:R-:W-:Y:S01]  /*04b0*/  ULDC UR8, c[0x0][0x144] ;  /* 0x0000510000087ab9 */ /* 0x000fe20000000800 */
[----:B------:R-:W-:Y:S01]  /*04c0*/  LEA.HI R7, R7, R2, RZ, 0x2 ;  /* 0x0000000207077211 */ /* 0x000fe200078f10ff */
[----:B------:R-:W-:Y:S01]  /*04d0*/  NOP ;  /* 0x0000000000007918 */ /* 0x000fe20000000000 */
[----:B------:R-:W-:Y:S01]  /*04e0*/  NOP ;  /* 0x0000000000007918 */ /* 0x000fe20000000000 */
[----:B------:R-:W-:Y:S01]  /*04f0*/  IMAD.IADD R3, R4, 0x1, -R3 ;  /* 0x0000000104037824 */ /* 0x000fe200078e0a03 */
[----:B------:R-:W-:Y:S01]  /*0500*/  LOP3.LUT R7, R7, 0x3ffffffc, RZ, 0xc0, !PT ;  /* 0x3ffffffc07077812 */ /* 0x000fe200078ec0ff */
[----:B------:R-:W-:Y:S01]  /*0510*/  ULDC UR11, c[0x0][0x148] ;  /* 0x00005200000b7ab9 */ /* 0x000fe20000000800 */
[----:B------:R-:W-:-:S02]  /*0520*/  IMAD.MOV.U32 R17, RZ, RZ, 0x1 ;  /* 0x00000001ff117424 */ /* 0x000fc400078e00ff */
[----:B------:R-:W-:Y:S01]  /*0530*/  SHF.R.S32.HI R4, RZ, 0x1f, R3 ;  /* 0x0000001fff047819 */ /* 0x000fe20000011403 */
[----:B------:R-:W-:-:S03]  /*0540*/  IMAD.IADD R2, R2, 0x1, -R7 ;  /* 0x0000000102027824 */ /* 0x000fc600078e0a07 */
[----:B------:R-:W-:Y:S02]  /*0550*/  LEA.HI R4, R4, R3, RZ, 0x3 ;  /* 0x0000000304047211 */ /* 0x000fe400078f18ff */
[----:B-----5:R-:W-:Y:S02]  /*0560*/  I2FP.F32.U32 R5, UR13 ;  /* 0x0000000d00057c45 */ /* 0x020fe40008201000 */
[--C-:B-1----:R-:W-:Y:S02]  /*0570*/  SHF.R.S32.HI R0, RZ, 0x3, R4.reuse ;  /* 0x00000003ff007819 */ /* 0x102fe40000011404 */
[----:B--2---:R-:W-:Y:S01]  /*0580*/  ISETP.NE.OR P0, PT, R6, RZ, !P0 ;  /* 0x000000ff0600720c */ /* 0x004fe20004705670 */
[----:B------:R-:W-:Y:S01]  /*0590*/  FMUL R8, R5, UR4 ;  /* 0x0000000405087c20 */ /* 0x000fe20008400000 */
[----:B------:R-:W-:-:S04]  /*05a0*/  SHF.R.S32.HI R5, RZ, 0x1f, R4 ;  /* 0x0000001fff057819 */ /* 0x000fc80000011404 */
[----:B------:R-:W-:Y:S01]  /*05b0*/  LEA.HI R5, R5, R0, RZ, 0x2 ;  /* 0x0000000005057211 */ /* 0x000fe200078f10ff */
[----:B------:R-:W1:Y:S03]  /*05c0*/  F2I.U32.TRUNC.NTZ R8, R8 ;  /* 0x0000000800087305 */ /* 0x000e66000020f000 */
[----:B------:R-:W-:-:S03]  /*05d0*/  LOP3.LUT R5, R5, 0xfffffffc, RZ, 0xc0, !PT ;  /* 0xfffffffc05057812 */ /* 0x000fc600078ec0ff */
[----:B------:R-:W-:Y:S01]  /*05e0*/  VOTEU.ALL UP0, P0 ;  /* 0x00000000003f7886 */ /* 0x000fe20000000000 */
[----:B------:R-:W-:Y:S01]  /*05f0*/  VOTEU.ALL UP1, P0 ;  /* 0x00000000003f7886 */ /* 0x000fe20000020000 */
[----:B------:R-:W-:Y:S01]  /*0600*/  IMAD.IADD R5, R0, 0x1, -R5 ;  /* 0x0000000100057824 */ /* 0x000fe200078e0a05 */
[----:B0-----:R-:W-:Y:S02]  /*0610*/  I2FP.F32.U32 R0, UR10 ;  /* 0x0000000a00007c45 */ /* 0x001fe40008201000 */
[----:B------:R-:W0:Y:S01]  /*0620*/  @!UP0 S2UR UR7, SR_CgaCtaId ;  /* 0x00000000000789c3 */ /* 0x000e220000008800 */
[----:B------:R-:W-:Y:S01]  /*0630*/  IMAD R2, R2, 0x4, R5 ;  /* 0x0000000402027824 */ /* 0x000fe200078e0205 */
[----:B------:R-:W-:Y:S01]  /*0640*/  @!UP0 UMOV UR6, 0x400 ;  /* 0x0000040000068882 */ /* 0x000fe20000000000 */
[----:B------:R-:W-:Y:S01]  /*0650*/  FMUL R4, R0, UR5 ;  /* 0x0000000500047c20 */ /* 0x000fe20008400000 */
[----:B-1----:R-:W-:Y:S02]  /*0660*/  R2UR UR4, R8 ;  /* 0x00000000080472ca */ /* 0x002fe400000e0000 */
[----:B------:R-:W-:-:S03]  /*0670*/  LEA.HI R0, R2, R2, RZ, 0x1 ;  /* 0x0000000202007211 */ /* 0x000fc600078f08ff */
[----:B------:R-:W1:Y:S01]  /*0680*/  F2I.U32.TRUNC.NTZ R4, R4 ;  /* 0x0000000400047305 */ /* 0x000e62000020f000 */
[----:B------:R-:W-:-:S05]  /*0690*/  LOP3.LUT R5, R0, 0xfffffffe, RZ, 0xc0, !PT ;  /* 0xfffffffe00057812 */ /* 0x000fca00078ec0ff */
[----:B------:R-:W-:Y:S02]  /*06a0*/  IMAD.IADD R5, R2, 0x1, -R5 ;  /* 0x0000000102057824 */ /* 0x000fe400078e0a05 */
[----:B------:R-:W-:-:S04]  /*06b0*/  UIADD3 UR4, -UR4, URZ, URZ ;  /* 0x0000003f04047290 */ /* 0x000fc8000fffe13f */
[----:B------:R-:W-:Y:S01]  /*06c0*/  UIMAD UR8, UR8, UR4, UR13 ;  /* 0x00000004080872a4 */ /* 0x000fe2000f8e020d */
[----:B-1----:R-:W-:Y:S02]  /*06d0*/  R2UR UR12, R4 ;  /* 0x00000000040c72ca */ /* 0x002fe400000e0000 */
[----:B------:R-:W-:Y:S01]  /*06e0*/  UMOV UR4, 0x20 ;  /* 0x0000002000047882 */ /* 0x000fe20000000000 */
[----:B------:R-:W1:Y:S02]  /*06f0*/  LDC R4, c[0x0][0x140] ;  /* 0x00005000ff047b82 */ /* 0x000e640000000800 */
[----:B------:R-:W-:Y:S01]  /*0700*/  ISETP.NE.AND P3, PT, R5, UR8, PT ;  /* 0x0000000805007c0c */ /* 0x000fe2000bf65270 */
[----:B------:R-:W-:-:S04]  /*0710*/  @!UP0 UIADD3 UR4, -UR4, 0x100000, URZ ;  /* 0x0010000004048890 */ /* 0x000fc8000fffe13f */
[----:B------:R-:W-:Y:S02]  /*0720*/  @!UP0 USHF.L.U32 UR5, UR4, 0xb, URZ ;  /* 0x0000000b04058899 */ /* 0x000fe4000800063f */
[----:B------:R-:W-:Y:S01]  /*0730*/  @!UP0 USHF.L.U32 UR4, UR4, 0x1, URZ ;  /* 0x0000000104048899 */ /* 0x000fe2000800063f */
[C---:B------:R-:W-:Y:S01]  /*0740*/  IMAD.SHL.U32 R5, R2.reuse, 0x4, RZ ;  /* 0x0000000402057824 */ /* 0x040fe200078e00ff */
[----:B0-----:R-:W-:Y:S01]  /*0750*/  @!UP0 ULEA UR6, UR7, UR6, 0x18 ;  /* 0x0000000607068291 */ /* 0x001fe2000f8ec03f */
[----:B------:R-:W-:Y:S01]  /*0760*/  VOTEU.ALL UP0, P0 ;  /* 0x00000000003f7886 */ /* 0x000fe20000000000 */
[----:B------:R-:W-:Y:S02]  /*0770*/  LOP3.LUT P0, RZ, R3, 0x7, RZ, 0xc0, !PT ;  /* 0x0000000703ff7812 */ /* 0x000fe4000780c0ff */
[----:B------:R-:W-:Y:S01]  /*0780*/  LOP3.LUT R152, R2, 0xc, R5, 0x78, !PT ;  /* 0x0000000c02987812 */ /* 0x000fe200078e7805 */
[----:B------:R-:W-:-:S03]  /*0790*/  UIADD3 UR12, -UR12, URZ, URZ ;  /* 0x0000003f0c0c7290 */ /* 0x000fc6000fffe13f */
[C---:B------:R-:W-:Y:S02]  /*07a0*/  ISETP.LT.U32.AND P0, PT, R152.reuse, 0x8, !P0 ;  /* 0x000000089800780c */ /* 0x040fe40004701070 */
[----:B------:R-:W-:Y:S01]  /*07b0*/  @P3 LEA.HI R0, R152, R152, RZ, 0x1 ;  /* 0x0000009898003211 */ /* 0x000fe200078f08ff */
[----:B------:R-:W0:Y:S02]  /*07c0*/  FENCE.VIEW.ASYNC.S ;  /* 0x00000000000073c6 */ /* 0x000e240000000000 */
[----:B0-----:R-:W0:Y:S01]  /*07d0*/  @!UP0 SYNCS.EXCH.64 URZ, [UR6+0x80], UR4 ;  /* 0x00008004063f85b2 */ /* 0x001e220008000100 */
[----:B------:R-:W-:Y:S02]  /*07e0*/  @P3 SHF.R.S32.HI R0, RZ, 0x1, R0 ;  /* 0x00000001ff003819 */ /* 0x000fe40000011400 */
[----:B-1----:R-:W-:Y:S01]  /*07f0*/  ISETP.EQ.U32.AND P2, PT, R4, 0x1, PT ;  /* 0x000000010400780c */ /* 0x002fe20003f42070 */
[----:B------:R1:W2:Y:S01]  /*0800*/  @!UP1 SYNCS.EXCH.64 URZ, [UR6+0x88], UR4 ;  /* 0x00008804063f95b2 */ /* 0x0002a20008000100 */
[----:B------:R-:W-:Y:S01]  /*0810*/  NOP ;  /* 0x0000000000007918 */ /* 0x000fe20000000000 */
[----:B-1----:R-:W-:-:S06]  /*0820*/  UIMAD UR4, UR11, UR12, UR10 ;  /* 0x0000000c0b0472a4 */ /* 0x002fcc000f8e020a */
[----:B------:R-:W-:Y:S02]  /*0830*/  @P3 ISETP.NE.AND P4, PT, R0, UR4, PT ;  /* 0x0000000400003c0c */ /* 0x000fe4000bf85270 */
[----:B------:R-:W-:Y:S02]  /*0840*/  SEL R0, RZ, 0x1, !P0 ;  /* 0x00000001ff007807 */ /* 0x000fe40004000000 */
[----:B------:R-:W-:-:S04]  /*0850*/  @P3 SEL R17, RZ, 0x1, P4 ;  /* 0x00000001ff113807 */ /* 0x000fc80002000000 */
[----:B------:R-:W-:Y:S01]  /*0860*/  LOP3.LUT R17, R17, R0, RZ, 0xc0, !PT ;  /* 0x0000000011117212 */ /* 0x000fe200078ec0ff */
[----:B0-----:R-:W-:Y:S06]  /*0870*/  @!P2 BRA `(.L_x_3) ;  /* 0x000000000008a947 */ /* 0x001fec0003800000 */
[----:B--234-:R-:W-:Y:S01]  /*0880*/  UCGABAR_ARV ;  /* 0x00000000000079c7 */ /* 0x01cfe20008000000 */
[----:B------:R-:W-:Y:S05]  /*0890*/  BRA `(.L_x_4) ;  /* 0x0000000000047947 */ /* 0x000fea0003800000 */
.L_x_3:
[----:B--234-:R-:W-:Y:S01]  /*08a0*/  NOP ;  /* 0x0000000000007918 */ /* 0x01cfe20000000000 */
.L_x_4:
[----:B------:R-:W-:Y:S01]  /*08b0*/  ULDC UR4, c[0x0][0x65c] ;  /* 0x0001970000047ab9 */ /* 0x000fe20000000800 */
[----:B------:R-:W-:Y:S01]  /*08c0*/  UMOV UR5, URZ ;  /* 0x0000003f00057c82 */ /* 0x000fe20008000000 */
[----:B------:R-:W-:-:S03]  /*08d0*/  UISETP.NE.AND UP0, UPT, UR4, 0x1, UPT ;  /* 0x000000010400788c */ /* 0x000fc6000bf05270 */
[----:B------:R-:W-:Y:S01]  /*08e0*/  UMOV UR4, UR13 ;  /* 0x0000000d00047c82 */ /* 0x000fe20008000000 */
[----:B------:R-:W-:Y:S02]  /*08f0*/  UP2UR UR45, UPR, URZ, 0x1 ;  /* 0x000000013f2d7883 */ /* 0x000fe40008000000 */
[----:B------:R-:W-:Y:S02]  /*0900*/  PLOP3.LUT P0, PT, PT, PT, UP0, 0x80, 0x0 ;  /* 0x000000000000781c */ /* 0x000fe40003f0f008 */
[----:B------:R-:W-:Y:S02]  /*0910*/  PLOP3.LUT P3, PT, PT, PT, UP0, 0x80, 0x0 ;  /* 0x000000000000781c */ /* 0x000fe40003f6f008 */
[----:B------:R-:W-:Y:S01]  /*0920*/  PLOP3.LUT P5, PT, PT, PT, UP0, 0x80, 0x0 ;  /* 0x000000000000781c */ /* 0x000fe20003faf008 */
[----:B------:R-:W-:Y:S01]  /*0930*/  @UP0 ULDC UR14, c[0x0][0x10] ;  /* 0x00000400000e0ab9 */ /* 0x000fe20000000800 */
[----:B------:R-:W-:Y:S01]  /*0940*/  @UP0 UMOV UR6, UR10 ;  /* 0x0000000a00060c82 */ /* 0x000fe20008000000 */
[----:B------:R-:W-:Y:S01]  /*0950*/  @UP0 UMOV UR7, URZ ;  /* 0x0000003f00070c82 */ /* 0x000fe20008000000 */
[----:B------:R-:W-:Y:S01]  /*0960*/  PLOP3.LUT P4, PT, PT, PT, UP0, 0x80, 0x0 ;  /* 0x000000000000781c */ /* 0x000fe20003f8f008 */
[----:B------:R-:W-:-:S03]  /*0970*/  @UP0 UIMAD.WIDE.U32 UR14, UR13, UR14, UR6 ;  /* 0x0000000e0d0e02a5 */ /* 0x000fc6000f8e0006 */
[----:B------:R-:W-:Y:S01]  /*0980*/  @!UP0 ULDC UR7, c[0x0][0xc] ;  /* 0x0000030000078ab9 */ /* 0x000fe20000000800 */
[----:B------:R-:W-:Y:S01]  /*0990*/  @UP0 UMOV UR6, URZ ;  /* 0x0000003f00060c82 */ /* 0x000fe20008000000 */
[----:B------:R-:W-:Y:S01]  /*09a0*/  @!UP0 UIMAD.WIDE.U32 UR4, UR10, UR7, UR4 ;  /* 0x000000070a0482a5 */ /* 0x000fe2000f8e0004 */
[----:B------:R-:W-:Y:S01]  /*09b0*/  IMAD.U32 R2, RZ, RZ, UR14 ;  /* 0x0000000eff027e24 */ /* 0x000fe2000f8e00ff */
[----:B------:R-:W-:Y:S02]  /*09c0*/  @UP0 UIADD3 UR6, UR15, UR6, URZ ;  /* 0x000000060f060290 */ /* 0x000fe4000fffe03f */
[----:B------:R-:W-:Y:S01]  /*09d0*/  MOV R3, UR15 ;  /* 0x0000000f00037c02 */ /* 0x000fe20008000f00 */
[----:B------:R-:W-:Y:S02]  /*09e0*/  @P0 IMAD.MOV.U32 R7, RZ, RZ, R2 ;  /* 0x000000ffff070224 */ /* 0x000fe400078e0002 */
[----:B------:R-:W-:Y:S02]  /*09f0*/  IMAD.U32 R5, RZ, RZ, UR5 ;  /* 0x00000005ff057e24 */ /* 0x000fe4000f8e00ff */
[----:B------:R-:W-:-:S02]  /*0a00*/  IMAD.U32 R2, RZ, RZ, UR4 ;  /* 0x00000004ff027e24 */ /* 0x000fc4000f8e00ff */
[----:B------:R-:W-:Y:S02]  /*0a10*/  @P3 IMAD.U32 R6, RZ, RZ, UR6 ;  /* 0x00000006ff063e24 */ /* 0x000fe4000f8e00ff */
[----:B------:R-:W-:Y:S02]  /*0a20*/  @!P5 IMAD.MOV.U32 R6, RZ, RZ, R5 ;  /* 0x000000ffff06d224 */ /* 0x000fe400078e0005 */
[----:B------:R-:W-:Y:S02]  /*0a30*/  @!P4 IMAD.MOV.U32 R7, RZ, RZ, R2 ;  /* 0x000000ffff07c224 */ /* 0x000fe400078e0002 */
[----:B------:R-:W-:Y:S01]  /*0a40*/  IMAD.U32 R3, RZ, RZ, UR5 ;  /* 0x00000005ff037e24 */ /* 0x000fe2000f8e00ff */
[----:B------:R0:W-:Y:S01]  /*0a50*/  STL [R1+0x200], R6 ;  /* 0x0002000601007387 */ /* 0x0001e20000100800 */
[----:B------:R-:W-:-:S03]  /*0a60*/  IMAD.U32 R4, RZ, RZ, UR4 ;  /* 0x00000004ff047e24 */ /* 0x000fc6000f8e00ff */
[----:B------:R0:W-:Y:S01]  /*0a70*/  STL [R1+0x204], R7 ;  /* 0x0002040701007387 */ /* 0x0001e20000100800 */
[----:B------:R-:W-:Y:S05]  /*0a80*/  @!P2 BRA `(.L_x_5) ;  /* 0x00000000000ca947 */ /* 0x000fea0003800000 */
[----:B------:R-:W-:Y:S01]  /*0a90*/  UCGABAR_WAIT ;  /* 0x0000000000007dc7 */ /* 0x000fe20008000000 */
[----:B------:R-:W-:Y:S01]  /*0aa0*/  CCTL.IVALL ;  /* 0x00000000ff00798f */ /* 0x000fe20002000000 */
[----:B------:R-:W-:Y:S05]  /*0ab0*/  BRA `(.L_x_6) ;  /* 0x0000000000047947 */ /* 0x000fea0003800000 */
.L_x_5:
[----:B------:R-:W-:Y:S06]  /*0ac0*/  BAR.SYNC.DEFER_BLOCKING 0x0 ;  /* 0x0000000000007b1d */ /* 0x000fec0000010000 */
.L_x_6:
[----:B------:R-:W-:Y:S05]  /*0ad0*/  @!P1 BRA `(.L_x_7) ;  /* 0x0000015400c09947 */ /* 0x000fea0003800000 */
[----:B------:R-:W-:-:S06]  /*0ae0*/  UISETP.GT.U32.AND UP0, UPT, UR16, 0x1, UPT ;  /* 0x000000011000788c */ /* 0x000fcc000bf04070 */
[----:B------:R-:W-:-:S13]  /*0af0*/  PLOP3.LUT P0, PT, PT, PT, UP0, 0x80, 0x0 ;  /* 0x000000000000781c */ /* 0x000fda0003f0f008 */
[----:B------:R-:W-:Y:S05]  /*0b00*/  @P0 EXIT ;  /* 0x000000000000094d */ /* 0x000fea0003800000 */
[----:B------:R-:W-:Y:S01]  /*0b10*/  ULDC.64 UR4, c[0x0][0x650] ;  /* 0x0001940000047ab9 */ /* 0x000fe20000000a00 */
[----:B------:R-:W-:Y:S01]  /*0b20*/  UMOV UR41, 0xffffffff ;  /* 0xffffffff00297882 */ /* 0x000fe20000000000 */
[----:B------:R-:W-:Y:S01]  /*0b30*/  ISETP.GE.U32.AND P0, PT, R7, UR4, PT ;  /* 0x0000000407007c0c */ /* 0x000fe2000bf06070 */
[----:B------:R-:W-:Y:S01]  /*0b40*/  UMOV UR42, 0xffffffff ;  /* 0xffffffff002a7882 */ /* 0x000fe20000000000 */
[----:B------:R-:W-:Y:S01]  /*0b50*/  UMOV UR43, 0xffffffff ;  /* 0xffffffff002b7882 */ /* 0x000fe20000000000 */
[----:B------:R-:W-:Y:S02]  /*0b60*/  PRMT R0, RZ, 0x7610, R0 ;  /* 0x00007610ff007816 */ /* 0x000fe40000000000 */
[----:B------:R-:W-:-:S13]  /*0b70*/  ISETP.GE.U32.AND.EX P0, PT, R6, UR5, PT, P0 ;  /* 0x0000000506007c0c */ /* 0x000fda000bf06100 */
[----:B------:R-:W-:Y:S05]  /*0b80*/  @P0 BRA `(.L_x_8) ;  /* 0x0000000400480947 */ /* 0x000fea0003800000 */
[----:B------:R-:W-:Y:S01]  /*0b90*/  ULDC.64 UR16, c[0x0][0x628] ;  /* 0x00018a0000107ab9 */ /* 0x000fe20000000a00 */
[C---:B------:R-:W-:Y:S01]  /*0ba0*/  R2UR UR19, R7.reuse ;  /* 0x00000000071372ca */ /* 0x040fe200000e0000 */
[----:B------:R-:W-:Y:S01]  /*0bb0*/  ULDC UR18, c[0x0][0x630] ;  /* 0x00018c0000127ab9 */ /* 0x000fe20000000800 */
[----:B------:R-:W-:Y:S02]  /*0bc0*/  ISETP.NE.U32.AND P0, PT, RZ, UR16, PT ;  /* 0x00000010ff007c0c */ /* 0x000fe4000bf05070 */
[----:B------:R-:W-:Y:S02]  /*0bd0*/  R2UR UR4, R7 ;  /* 0x00000000070472ca */ /* 0x000fe400000e0000 */
[----:B------:R-:W-:Y:S02]  /*0be0*/  ISETP.NE.AND.EX P0, PT, RZ, UR17, PT, P0 ;  /* 0x00000011ff007c0c */ /* 0x000fe4000bf05300 */
[----:B------:R-:W-:-:S11]  /*0bf0*/  R2UR UR5, R6 ;  /* 0x00000000060572ca */ /* 0x000fd600000e0000 */
[----:B------:R-:W-:Y:S05]  /*0c00*/  @!P0 BRA `(.L_x_9) ;  /* 0x0000000000308947 */ /* 0x000fea0003800000 */
[----:B------:R-:W-:Y:S01]  /*0c10*/  R2UR UR4, R7 ;  /* 0x00000000070472ca */ /* 0x000fe200000e0000 */
[----:B------:R-:W-:Y:S01]  /*0c20*/  ULDC UR9, c[0x0][0x634] ;  /* 0x00018d0000097ab9 */ /* 0x000fe20000000800 */
[----:B------:R-:W-:-:S11]  /*0c30*/  R2UR UR13, R6 ;  /* 0x00000000060d72ca */ /* 0x000fd600000e0000 */
[----:B------:R-:W-:-:S04]  /*0c40*/  UIADD3 UR9, UP0, UR4, UR9, URZ ;  /* 0x0000000904097290 */ /* 0x000fc8000ff1e03f */
[----:B------:R-:W-:-:S04]  /*0c50*/  UIADD3.X UR13, URZ, UR13, URZ, UP0, !UPT ;  /* 0x0000000d3f0d7290 */ /* 0x000fc800087fe43f */
[----:B------:R-:W-:-:S04]  /*0c60*/  UIMAD.WIDE.U32 UR4, UR13, UR16, URZ ;  /* 0x000000100d0472a5 */ /* 0x000fc8000f8e003f */
[----:B------:R-:W-:Y:S02]  /*0c70*/  UIMAD.WIDE.U32 UR6, UP0, UR9, UR17, UR4 ;  /* 0x00000011090672a5 */ /* 0x000fe4000f800004 */
[----:B------:R-:W-:Y:S02]  /*0c80*/  UIMAD.WIDE.U32 UR4, UR9, UR16, URZ ;  /* 0x00000010090472a5 */ /* 0x000fe4000f8e003f */
[----:B------:R-:W-:Y:S02]  /*0c90*/  UIADD3.X UR15, URZ, URZ, URZ, UP0, !UPT ;  /* 0x0000003f3f0f7290 */ /* 0x000fe400087fe43f */
[----:B------:R-:W-:Y:S01]  /*0ca0*/  UIADD3 URZ, UP0, UR5, UR6, URZ ;  /* 0x00000006053f7290 */ /* 0x000fe2000ff1e03f */
[----:B------:R-:W-:-:S03]  /*0cb0*/  UMOV UR14, UR7 ;  /* 0x00000007000e7c82 */ /* 0x000fc60008000000 */
[----:B------:R-:W-:-:S12]  /*0cc0*/  UIMAD.WIDE.U32.X UR4, UR13, UR17, UR14, UP0 ;  /* 0x000000110d0472a5 */ /* 0x000fd800080e040e */
.L_x_9:
[----:B------:R-:W-:Y:S01]  /*0cd0*/  USHF.R.U64 UR43, UR4, UR18, UR5 ;  /* 0x00000012042b7299 */ /* 0x000fe20008001205 */
[----:B------:R-:W-:Y:S01]  /*0ce0*/  R2UR UR7, R6 ;  /* 0x00000000060772ca */ /* 0x000fe200000e0000 */
[----:B------:R-:W-:Y:S02]  /*0cf0*/  USHF.R.U32.HI UR4, URZ, UR18, UR5 ;  /* 0x000000123f047299 */ /* 0x000fe40008011605 */
[----:B------:R-:W-:Y:S01]  /*0d00*/  UIADD3 UR5, UP0, URZ, -UR43, URZ ;  /* 0x8000002b3f057290 */ /* 0x000fe2000ff1e03f */
[----:B------:R-:W-:Y:S01]  /*0d10*/  ULDC.64 UR14, c[0x0][0x620] ;  /* 0x00018800000e7ab9 */ /* 0x000fe20000000a00 */
[----:B------:R-:W-:Y:S02]  /*0d20*/  UMOV UR6, UR19 ;  /* 0x0000001300067c82 */ /* 0x000fe40008000000 */
[----:B------:R-:W-:Y:S01]  /*0d30*/  UIADD3.X UR4, URZ, ~UR4, URZ, UP0, !UPT ;  /* 0x800000043f047290 */ /* 0x000fe200087fe43f */
[----:B------:R-:W-:Y:S01]  /*0d40*/  ULDC UR9, c[0x0][0x618] ;  /* 0x0001860000097ab9 */ /* 0x000fe20000000800 */
[----:B------:R-:W-:-:S02]  /*0d50*/  UIMAD UR12, UR11, UR12, UR10 ;  /* 0x0000000c0b0c72a4 */ /* 0x000fc4000f8e020a */
[----:B------:R-:W-:Y:S02]  /*0d60*/  UIMAD UR4, UR4, UR14, URZ ;  /* 0x0000000e040472a4 */ /* 0x000fe4000f8e023f */
[----:B------:R-:W-:Y:S02]  /*0d70*/  UIMAD.WIDE.U32 UR6, UR5, UR14, UR6 ;  /* 0x0000000e050672a5 */ /* 0x000fe4000f8e0006 */
[----:B------:R-:W-:Y:S01]  /*0d80*/  UIMAD UR4, UR5, UR15, UR4 ;  /* 0x0000000f050472a4 */ /* 0x000fe2000f8e0204 */
[----:B------:R-:W-:Y:S01]  /*0d90*/  ULDC UR10, c[0x0][0x608] ;  /* 0x00018200000a7ab9 */ /* 0x000fe20000000800 */
[----:B------:R-:W-:Y:S02]  /*0da0*/  ULDC UR18, c[0x0][0x658] ;  /* 0x0001960000127ab9 */ /* 0x000fe40000000800 */
[----:B------:R-:W-:Y:S01]  /*0db0*/  UIADD3 UR7, UR7, UR4, URZ ;  /* 0x0000000407077290 */ /* 0x000fe2000fffe03f */
[----:B------:R-:W-:Y:S02]  /*0dc0*/  UMOV UR11, 0xffffffff ;  /* 0xffffffff000b7882 */ /* 0x000fe40000000000 */
[----:B------:R-:W-:Y:S01]  /*0dd0*/  ULDC.64 UR4, c[0x0][0x640] ;  /* 0x0001900000047ab9 */ /* 0x000fe20000000a00 */
[----:B------:R-:W-:Y:S01]  /*0de0*/  USHF.R.U64 UR16, UR6, UR9, UR7 ;  /* 0x0000000906107299 */ /* 0x000fe20008001207 */
[----:B------:R-:W-:Y:S01]  /*0df0*/  ISETP.NE.U32.AND P0, PT, RZ, UR4, PT ;  /* 0x00000004ff007c0c */ /* 0x000fe2000bf05070 */
[----:B------:R-:W-:-:S02]  /*0e00*/  USHF.R.U32.HI UR7, URZ, UR9, UR7 ;  /* 0x000000093f077299 */ /* 0x000fc40008011607 */
[----:B------:R-:W-:Y:S01]  /*0e10*/  USHF.L.U32 UR6, UR11, UR18, URZ ;  /* 0x000000120b067299 */ /* 0x000fe2000800063f */
[----:B------:R-:W-:Y:S01]  /*0e20*/  ISETP.NE.AND.EX P0, PT, RZ, UR5, PT, P0 ;  /* 0x00000005ff007c0c */ /* 0x000fe2000bf05300 */
[----:B------:R-:W-:Y:S02]  /*0e30*/  USHF.R.U64 UR22, UR16, UR10, UR7 ;  /* 0x0000000a10167299 */ /* 0x000fe40008001207 */
[----:B------:R-:W-:Y:S02]  /*0e40*/  USHF.R.U32.HI UR7, URZ, UR10, UR7 ;  /* 0x0000000a3f077299 */ /* 0x000fe40008011607 */
[----:B------:R-:W-:Y:S02]  /*0e50*/  UISETP.NE.AND UP1, UPT, UR45, URZ, UPT ;  /* 0x0000003f2d00728c */ /* 0x000fe4000bf25270 */
[----:B------:R-:W-:Y:S01]  /*0e60*/  USHF.R.U64 UR23, UR22, UR18, UR7 ;  /* 0x0000001216177299 */ /* 0x000fe20008001207 */
[----:B------:R-:W-:Y:S01]  /*0e70*/  ULDC UR17, c[0x0][0x600] ;  /* 0x0001800000117ab9 */ /* 0x000fe20000000800 */
[----:B------:R-:W-:-:S02]  /*0e80*/  ULOP3.LUT UR13, URZ, UR6, URZ, 0x33, !UPT ;  /* 0x000000063f0d7292 */ /* 0x000fc4000f8e333f */
[----:B------:R-:W-:Y:S02]  /*0e90*/  UIADD3 UR15, UR17, -0x1, URZ ;  /* 0xffffffff110f7890 */ /* 0x000fe4000fffe03f */
[----:B------:R-:W-:Y:S02]  /*0ea0*/  USEL UR12, UR8, UR12, !UP1 ;  /* 0x0000000c080c7287 */ /* 0x000fe4000c800000 */
[----:B------:R-:W-:Y:S01]  /*0eb0*/  USHF.R.U32.HI UR7, URZ, UR18, UR7 ;  /* 0x000000123f077299 */ /* 0x000fe20008011607 */
[----:B------:R-:W-:Y:S01]  /*0ec0*/  ULDC UR19, c[0x0][0x648] ;  /* 0x0001920000137ab9 */ /* 0x000fe20000000800 */
[----:B------:R-:W-:Y:S01]  /*0ed0*/  ULDC UR20, c[0x0][0x638] ;  /* 0x00018e0000147ab9 */ /* 0x000fe20000000800 */
[----:B------:R-:W-:Y:S01]  /*0ee0*/  UMOV UR21, 0x1 ;  /* 0x0000000100157882 */ /* 0x000fe20000000000 */
[----:B------:R-:W-:Y:S01]  /*0ef0*/  UMOV UR6, UR23 ;  /* 0x0000001700067c82 */ /* 0x000fe20008000000 */
[----:B------:R-:W-:Y:S07]  /*0f00*/  @!P0 BRA `(.L_x_10) ;  /* 0x0000000000308947 */ /* 0x000fee0003800000 */
[----:B------:R-:W-:Y:S02]  /*0f10*/  ULDC UR10, c[0x0][0x64c] ;  /* 0x00019300000a7ab9 */ /* 0x000fe40000000800 */
        /* <DEDUP_REMOVED lines=8> */
[----:B------:R-:W-:-:S07]  /*0fa0*/  UIMAD.WIDE.U32.X UR4, UR14, UR5, UR10, UP0 ;  /* 0x000000050e0472a5 */ /* 0x000fce00080e040a */
[----:B------:R-:W-:Y:S01]  /*0fb0*/  UMOV UR6, UR4 ;  /* 0x0000000400067c82 */ /* 0x000fe20008000000 */
[----:B------:R-:W-:-:S05]  /*0fc0*/  UMOV UR7, UR5 ;  /* 0x0000000500077c82 */ /* 0x000fca0008000000 */
.L_x_10:
[----:B------:R-:W-:Y:S01]  /*0fd0*/  USHF.R.U64 UR5, UR6, UR19, UR7 ;  /* 0x0000001306057299 */ /* 0x000fe20008001207 */
[----:B------:R-:W-:Y:S01]  /*0fe0*/  IMAD.MOV.U32 R0, RZ, RZ, 0x1 ;  /* 0x00000001ff007424 */ /* 0x000fe200078e00ff */
[----:B------:R-:W-:Y:S02]  /*0ff0*/  USHF.L.U32 UR4, UR21, UR18, URZ ;  /* 0x0000001215047299 */ /* 0x000fe4000800063f */
[----:B------:R-:W-:Y:S02]  /*1000*/  ULOP3.LUT UR13, UR22, UR13, URZ, 0xc0, !UPT ;  /* 0x0000000d160d7292 */ /* 0x000fe4000f8ec03f */
[----:B------:R-:W-:Y:S02]  /*1010*/  UIADD3 UR6, -UR5, URZ, URZ ;  /* 0x0000003f05067290 */ /* 0x000fe4000fffe13f */
[----:B------:R-:W-:Y:S02]  /*1020*/  UIMAD UR13, UR4, UR5, UR13 ;  /* 0x00000005040d72a4 */ /* 0x000fe4000f8e020d */
[----:B------:R-:W-:-:S02]  /*1030*/  ULOP3.LUT UR15, UR16, UR15, URZ, 0xc0, !UPT ;  /* 0x0000000f100f7292 */ /* 0x000fc4000f8ec03f */
[----:B------:R-:W-:Y:S01]  /*1040*/  UIMAD UR4, UR6, UR20, UR23 ;  /* 0x00000014060472a4 */ /* 0x000fe2000f8e0217 */
[----:B------:R-:W-:Y:S01]  /*1050*/  ULDC UR5, c[0x0][0x610] ;  /* 0x0001840000057ab9 */ /* 0x000fe20000000800 */
[----:B------:R-:W-:Y:S02]  /*1060*/  UISETP.NE.AND UP0, UPT, UR45, URZ, UPT ;  /* 0x0000003f2d00728c */ /* 0x000fe4000bf05270 */
[----:B------:R-:W-:Y:S02]  /*1070*/  UIMAD UR12, UR13, UR5, UR12 ;  /* 0x000000050d0c72a4 */ /* 0x000fe4000f8e020c */
[----:B------:R-:W-:-:S04]  /*1080*/  UIMAD UR4, UR4, UR17, UR15 ;  /* 0x00000011040472a4 */ /* 0x000fc8000f8e020f */
[----:B------:R-:W-:Y:S02]  /*1090*/  USEL UR42, UR4, UR12, !UP0 ;  /* 0x0000000c042a7287 */ /* 0x000fe4000c000000 */
[----:B------:R-:W-:-:S12]  /*10a0*/  USEL UR41, UR12, UR4, !UP0 ;  /* 0x000000040c297287 */ /* 0x000fd8000c000000 */
.L_x_8:
[----:B------:R-:W-:-:S08]  /*10b0*/  NOP ;  /* 0x0000000000007918 */ /* 0x000fd00000000000 */
[----:B------:R-:W1:Y:S02]  /*10c0*/  USETMAXREG.TRY_ALLOC.CTAPOOL UP0, 0xf0 ;  /* 0x000000f0000079c8 */ /* 0x000e640008000600 */
[----:B-1----:R-:W-:-:S13]  /*10d0*/  PLOP3.LUT P0, PT, PT, PT, UP0, 0x80, 0x0 ;  /* 0x000000000000781c */ /* 0x002fda0003f0f008 */
[----:B------:R-:W-:Y:S05]  /*10e0*/  @!P0 BRA `(.L_x_8) ;  /* 0xfffffffc00f08947 */ /* 0x000fea000383ffff */
[----:B------:R-:W-:Y:S01]  /*10f0*/  ULDC.64 UR4, c[0x0][0x598] ;  /* 0x0001660000047ab9 */ /* 0x000fe20000000a00 */
[----:B------:R-:W-:Y:S01]  /*1100*/  ULDC.64 UR36, c[0x0][0x208] ;  /* 0x0000820000247ab9 */ /* 0x000fe20000000a00 */
[----:B------:R-:W-:-:S04]  /*1110*/  ISETP.NE.U32.AND P0, PT, RZ, UR4, PT ;  /* 0x00000004ff007c0c */ /* 0x000fc8000bf05070 */
[----:B------:R-:W-:-:S13]  /*1120*/  ISETP.NE.AND.EX P0, PT, RZ, UR5, PT, P0 ;  /* 0x00000005ff007c0c */ /* 0x000fda000bf05300 */
[----:B------:R-:W-:Y:S05]  /*1130*/  @!P0 BRA `(.L_x_11) ;  /* 0x00000000001c8947 */ /* 0x000fea0003800000 */
[----:B------:R-:W1:Y:S02]  /*1140*/  LDC.64 R2, c[0x0][0x598] ;  /* 0x00016600ff027b82 */ /* 0x000e640000000a00 */
[----:B-1----:R-:W2:Y:S02]  /*1150*/  LDG.E.64 R2, desc[UR36][R2.64] ;  /* 0x0000002402027981 */ /* 0x002ea4000c1e1b00 */
[----:B--2---:R-:W-:-:S04]  /*1160*/  ISETP.NE.U32.AND P0, PT, R2, RZ, PT ;  /* 0x000000ff0200720c */ /* 0x004fc80003f05070 */
[----:B------:R-:W-:-:S13]  /*1170*/  ISETP.NE.AND.EX P0, PT, R3, RZ, PT, P0 ;  /* 0x000000ff0300720c */ /* 0x000fda0003f05300 */
[----:B------:R-:W-:Y:S05]  /*1180*/  @!P0 BRA `(.L_x_11) ;  /* 0x0000000000088947 */ /* 0x000fea0003800000 */
[----:B------:R1:W5:Y:S01]  /*1190*/  LD.E R2, desc[UR36][R2.64] ;  /* 0x0000002402027980 */ /* 0x000362000c101900 */
[----:B------:R-:W-:Y:S05]  /*11a0*/  BRA `(.L_x_12) ;  /* 0x0000000000247947 */ /* 0x000fea0003800000 */
.L_x_11:
[----:B------:R-:W-:Y:S02]  /*11b0*/  ULDC.64 UR4, c[0x0][0x588] ;  /* 0x0001620000047ab9 */ /* 0x000fe40000000a00 */
[----:B------:R-:W-:-:S04]  /*11c0*/  ISETP.NE.U32.AND P0, PT, RZ, UR4, PT ;  /* 0x00000004ff007c0c */ /* 0x000fc8000bf05070 */
[----:B------:R-:W-:-:S13]  /*11d0*/  ISETP.NE.AND.EX P0, PT, RZ, UR5, PT, P0 ;  /* 0x00000005ff007c0c */ /* 0x000fda000bf05300 */
[----:B------:R-:W-:Y:S05]  /*11e0*/  @!P0 BRA `(.L_x_13) ;  /* 0x00000000000c8947 */ /* 0x000fea0003800000 */
[----:B------:R-:W1:Y:S02]  /*11f0*/  LDC.64 R2, c[0x0][0x588] ;  /* 0x00016200ff027b82 */ /* 0x000e640000000a00 */
[----:B-1----:R2:W5:Y:S01]  /*1200*/  LDG.E R2, desc[UR36][R2.64] ;  /* 0x0000002402027981 */ /* 0x002562000c1e1900 */
[----:B------:R-:W-:Y:S05]  /*1210*/  BRA `(.L_x_12) ;  /* 0x0000000000087947 */ /* 0x000fea0003800000 */
.L_x_13:
[----:B------:R-:W-:Y:S02]  /*1220*/  ULDC UR4, c[0x0][0x580] ;  /* 0x0001600000047ab9 */ /* 0x000fe40000000800 */
[----:B------:R-:W-:-:S07]  /*1230*/  MOV R2, UR4 ;  /* 0x0000000400027c02 */ /* 0x000fce0008000f00 */
.L_x_12:
[----:B------:R-:W-:Y:S02]  /*1240*/  ULDC.64 UR4, c[0x0][0x5a0] ;  /* 0x0001680000047ab9 */ /* 0x000fe40000000a00 */
[----:B------:R-:W-:-:S04]  /*1250*/  ISETP.NE.U32.AND P0, PT, RZ, UR4, PT ;  /* 0x00000004ff007c0c */ /* 0x000fc8000bf05070 */
[----:B------:R-:W-:-:S13]  /*1260*/  ISETP.NE.AND.EX P0, PT, RZ, UR5, PT, P0 ;  /* 0x00000005ff007c0c */ /* 0x000fda000bf05300 */
[----:B------:R-:W-:Y:S05]  /*1270*/  @!P0 BRA `(.L_x_14) ;  /* 0x00000000001c8947 */ /* 0x000fea0003800000 */
[----:B------:R-:W3:Y:S02]  /*1280*/  LDC.64 R4, c[0x0][0x5a0] ;  /* 0x00016800ff047b82 */ /* 0x000ee40000000a00 */
[----:B---3--:R-:W3:Y:S02]  /*1290*/  LDG.E.64 R4, desc[UR36][R4.64] ;  /* 0x0000002404047981 */ /* 0x008ee4000c1e1b00 */
[----:B---3--:R-:W-:-:S04]  /*12a0*/  ISETP.NE.U32.AND P0, PT, R4, RZ, PT ;  /* 0x000000ff0400720c */ /* 0x008fc80003f05070 */
[----:B------:R-:W-:-:S13]  /*12b0*/  ISETP.NE.AND.EX P0, PT, R5, RZ, PT, P0 ;  /* 0x000000ff0500720c */ /* 0x000fda0003f05300 */
[----:B------:R-:W-:Y:S05]  /*12c0*/  @!P0 BRA `(.L_x_14) ;  /* 0x0000000000088947 */ /* 0x000fea0003800000 */
[----:B------:R3:W5:Y:S01]  /*12d0*/  LD.E R16, desc[UR36][R4.64] ;  /* 0x0000002404107980 */ /* 0x000762000c101900 */
[----:B------:R-:W-:Y:S05]  /*12e0*/  BRA `(.L_x_15) ;  /* 0x0000000000247947 */ /* 0x000fea0003800000 */
.L_x_14:
[----:B------:R-:W-:Y:S02]  /*12f0*/  ULDC.64 UR4, c[0x0][0x590] ;  /* 0x0001640000047ab9 */ /* 0x000fe40000000a00 */
[----:B------:R-:W-:-:S04]  /*1300*/  ISETP.NE.U32.AND P0, PT, RZ, UR4, PT ;  /* 0x00000004ff007c0c */ /* 0x000fc8000bf05070 */
[----:B------:R-:W-:-:S13]  /*1310*/  ISETP.NE.AND.EX P0, PT, RZ, UR5, PT, P0 ;  /* 0x00000005ff007c0c */ /* 0x000fda000bf05300 */
[----:B------:R-:W-:Y:S05]  /*1320*/  @!P0 BRA `(.L_x_16) ;  /* 0x00000000000c8947 */ /* 0x000fea0003800000 */
[----:B------:R-:W3:Y:S02]  /*1330*/  LDC.64 R4, c[0x0][0x590] ;  /* 0x00016400ff047b82 */ /* 0x000ee40000000a00 */
[----:B---3--:R4:W5:Y:S01]  /*1340*/  LDG.E R16, desc[UR36][R4.64] ;  /* 0x0000002404107981 */ /* 0x008962000c1e1900 */
[----:B------:R-:W-:Y:S05]  /*1350*/  BRA `(.L_x_15) ;  /* 0x0000000000087947 */ /* 0x000fea0003800000 */
.L_x_16:
[----:B------:R-:W-:Y:S02]  /*1360*/  ULDC UR4, c[0x0][0x584] ;  /* 0x0001610000047ab9 */ /* 0x000fe40000000800 */
[----:B------:R-:W-:-:S07]  /*1370*/  IMAD.U32 R16, RZ, RZ, UR4 ;  /* 0x00000004ff107e24 */ /* 0x000fce000f8e00ff */
.L_x_15:
[----:B------:R-:W-:-:S13]  /*1380*/  LOP3.LUT P0, RZ, R0, 0xff, RZ, 0xc0, !PT ;  /* 0x000000ff00ff7812 */ /* 0x000fda000780c0ff */
[----:B------:R-:W-:Y:S05]  /*1390*/  @!P0 EXIT ;  /* 0x000000000000894d */ /* 0x000fea0003800000 */
[----:B------:R-:W-:Y:S01]  /*13a0*/  ULDC UR4, c[0x0][0x28c] ;  /* 0x0000a30000047ab9 */ /* 0x000fe20000000800 */
[----:B------:R-:W-:Y:S01]  /*13b0*/  UMOV UR38, URZ ;  /* 0x0000003f00267c82 */ /* 0x000fe20008000000 */
[----:B------:R-:W-:Y:S01]  /*13c0*/  UIADD3 UR4, UR4, 0x1f, URZ ;  /* 0x0000001f04047890 */ /* 0x000fe2000fffe03f */
[----:B------:R-:W-:-:S03]  /*13d0*/  UMOV UR39, URZ ;  /* 0x0000003f00277c82 */ /* 0x000fc60008000000 */
[----:B------:R-:W-:-:S04]  /*13e0*/  USHF.R.S32.HI UR5, URZ, 0x1f, UR4 ;  /* 0x0000001f3f057899 */ /* 0x000fc80008011404 */
[----:B------:R-:W-:-:S04]  /*13f0*/  ULEA.HI UR5, UR5, UR4, URZ, 0x5 ;  /* 0x0000000405057291 */ /* 0x000fc8000f8f283f */
[----:B------:R-:W-:-:S12]  /*1400*/  USHF.R.S32.HI UR44, URZ, 0x5, UR5 ;  /* 0x000000053f2c7899 */ /* 0x000fd80008011405 */
.L_x_546:
[----:B------:R-:W0:Y:S01]  /*1410*/  S2R R0, SR_TID.X ;  /* 0x0000000000007919 */ /* 0x000e220000002100 */
[----:B-1----:R-:W1:Y:S01]  /*1420*/  S2UR UR7, SR_CgaCtaId ;  /* 0x00000000000779c3 */ /* 0x002e620000008800 */
[----:B------:R-:W-:Y:S02]  /*1430*/  UMOV UR6, 0x400 ;  /* 0x0000040000067882 */ /* 0x000fe40000000000 */
[----:B-1----:R-:W-:Y:S01]  /*1440*/  ULEA UR6, UR7, UR6, 0x18 ;  /* 0x0000000607067291 */ /* 0x002fe2000f8ec03f */
[----:B0-----:R-:W-:-:S04]  /*1450*/  LOP3.LUT R0, R0, 0x80, RZ, 0xc0, !PT ;  /* 0x0000008000007812 */ /* 0x001fc800078ec0ff */
[----:B------:R-:W-:-:S06]  /*1460*/  SHF.R.U32.HI R0, RZ, 0x7, R0 ;  /* 0x00000007ff007819 */ /* 0x000fcc0000011600 */
[----:B------:R-:W0:Y:S02]  /*1470*/  SHFL.IDX PT, R0, R0, RZ, 0x1f ;  /* 0x00001fff00007589 */ /* 0x000e2400000e0000 */
[----:B0-----:R-:W-:-:S13]  /*1480*/  R2UR UR4, R0 ;  /* 0x00000000000472ca */ /* 0x001fda00000e0000 */
[----:B------:R-:W-:-:S04]  /*1490*/  ULEA.HI UR5, UR4, UR4, URZ, 0x1 ;  /* 0x0000000404057291 */ /* 0x000fc8000f8f083f */
[----:B------:R-:W-:-:S04]  /*14a0*/  ULOP3.LUT UR5, UR5, 0xffffe, URZ, 0xc0, !UPT ;  /* 0x000ffffe05057892 */ /* 0x000fc8000f8ec03f */
[----:B------:R-:W-:-:S03]  /*14b0*/  UIADD3 UR5, UR4, -UR5, URZ ;  /* 0x8000000504057290 */ /* 0x000fc6000fffe03f */
[----:B------:R-:W-:Y:S01]  /*14c0*/  ULDC UR4, c[0x0][0x28c] ;  /* 0x0000a30000047ab9 */ /* 0x000fe20000000800 */
[----:B------:R-:W-:Y:S01]  /*14d0*/  ULEA UR5, UR5, UR6, 0xc ;  /* 0x0000000605057291 */ /* 0x000fe2000f8e603f */
[----:B------:R-:W-:-:S03]  /*14e0*/  ISETP.LT.AND P0, PT, RZ, UR4, PT ;  /* 0x00000004ff007c0c */ /* 0x000fc6000bf01270 */
[----:B------:R-:W-:-:S04]  /*14f0*/  UIADD3 UR5, UR5, 0x180, URZ ;  /* 0x0000018005057890 */ /* 0x000fc8000fffe03f */
[----:B------:R-:W-:-:S04]  /*1500*/  USHF.R.U32.HI UR5, URZ, 0x4, UR5 ;  /* 0x000000043f057899 */ /* 0x000fc80008011605 */
[----:B------:R-:W-:Y:S02]  /*1510*/  ULOP3.LUT UR46, UR5, 0x3fff, URZ, 0xc0, !UPT ;  /* 0x00003fff052e7892 */ /* 0x000fe4000f8ec03f */
[----:B---3--:R-:W-:Y:S10]  /*1520*/  @P0 BRA `(.L_x_17) ;  /* 0x0000000000400947 */ /* 0x008ff40003800000 */
[----:B------:R-:W-:Y:S01]  /*1530*/  MOV R0, 0x0 ;  /* 0x0000000000007802 */ /* 0x000fe20000000f00 */
[----:B------:R-:W-:Y:S01]  /*1540*/  ULDC.64 UR4, c[0x4][0x68] ;  /* 0x01001a0000047ab9 */ /* 0x000fe20000000a00 */
[----:B------:R-:W-:Y:S01]  /*1550*/  ULDC.64 UR6, c[0x4][0x8] ;  /* 0x0100020000067ab9 */ /* 0x000fe20000000a00 */
[----:B---34-:R-:W-:Y:S01]  /*1560*/  IMAD.U32 R4, RZ, RZ, UR4 ;  /* 0x00000004ff047e24 */ /* 0x018fe2000f8e00ff */
[----:B------:R0:W1:Y:S01]  /*1570*/  LDC.64 R14, c[0x4][R0] ;  /* 0x01000000000e7b82 */ /* 0x0000620000000a00 */
[----:B------:R-:W-:Y:S01]  /*1580*/  IMAD.U32 R5, RZ, RZ, UR5 ;  /* 0x00000005ff057e24 */ /* 0x000fe2000f8e00ff */
[----:B------:R-:W-:Y:S01]  /*1590*/  ULDC.64 UR4, c[0x4][0x70] ;  /* 0x01001c0000047ab9 */ /* 0x000fe20000000a00 */
[----:B------:R-:W-:Y:S01]  /*15a0*/  IMAD.U32 R10, RZ, RZ, UR6 ;  /* 0x00000006ff0a7e24 */ /* 0x000fe2000f8e00ff */
[----:B------:R-:W-:Y:S01]  /*15b0*/  MOV R13, RZ ;  /* 0x000000ff000d7202 */ /* 0x000fe20000000f00 */
[----:B------:R-:W-:Y:S02]  /*15c0*/  IMAD.U32 R6, RZ, RZ, UR4 ;  /* 0x00000004ff067e24 */ /* 0x000fe4000f8e00ff */
[----:B------:R-:W-:-:S02]  /*15d0*/  IMAD.U32 R7, RZ, RZ, UR5 ;  /* 0x00000005ff077e24 */ /* 0x000fc4000f8e00ff */
[----:B------:R-:W-:Y:S02]  /*15e0*/  IMAD.U32 R11, RZ, RZ, UR7 ;  /* 0x00000007ff0b7e24 */ /* 0x000fe4000f8e00ff */
[----:B------:R-:W-:Y:S02]  /*15f0*/  IMAD.MOV.U32 R8, RZ, RZ, 0x1e1 ;  /* 0x000001e1ff087424 */ /* 0x000fe400078e00ff */
[----:B0-----:R-:W-:-:S07]  /*1600*/  IMAD.MOV.U32 R12, RZ, RZ, 0x1 ;  /* 0x00000001ff0c7424 */ /* 0x001fce00078e00ff */
[----:B------:R-:W-:-:S07]  /*1610*/  LEPC R20, `(.L_x_17) ;  /* 0x000000001014794e */ /* 0x000fce0000000000 */
[----:B-12--5:R-:W-:Y:S05]  /*1620*/  CALL.ABS.NOINC R14 ;  /* 0x000000000e007343 */ /* 0x026fea0003c00000 */
.L_x_17:
[----:B------:R-:W-:-:S06]  /*1630*/  ULOP3.LUT UR4, UR40, 0x1, URZ, 0xfc, !UPT ;  /* 0x0000000128047892 */ /* 0x000fcc000f8efc3f */
[----:B------:R-:W-:-:S05]  /*1640*/  IMAD.U32 R0, RZ, RZ, UR4 ;  /* 0x00000004ff007e24 */ /* 0x000fca000f8e00ff */
[----:B------:R-:W-:-:S13]  /*1650*/  ISETP.NE.AND P0, PT, R0, 0x3, PT ;  /* 0x000000030000780c */ /* 0x000fda0003f05270 */
[----:B------:R-:W-:Y:S05]  /*1660*/  @!P0 BRA `(.L_x_18) ;  /* 0x0000000000048947 */ /* 0x000fea0003800000 */
[----:B------:R-:W-:Y:S01]  /*1670*/  BPT.TRAP 0x1 ;  /* 0x000000040000795c */ /* 0x000fe20000300000 */
.L_x_18:
[----:B------:R-:W0:Y:S01]  /*1680*/  S2UR UR5, SR_CgaCtaId ;  /* 0x00000000000579c3 */ /* 0x000e220000008800 */
[----:B------:R-:W-:Y:S01]  /*1690*/  UMOV UR4, 0x400 ;  /* 0x0000040000047882 */ /* 0x000fe20000000000 */
[----:B--2---:R-:W-:Y:S02]  /*16a0*/  IMAD.U32 R3, RZ, RZ, UR38 ;  /* 0x00000026ff037e24 */ /* 0x004fe4000f8e00ff */
[----:B---34-:R-:W-:-:S03]  /*16b0*/  IMAD.U32 R5, RZ, RZ, UR39 ;  /* 0x00000027ff057e24 */ /* 0x018fc6000f8e00ff */
[----:B------:R-:W-:Y:S01]  /*16c0*/  SHF.L.U32 R3, R3, 0x1f, RZ ;  /* 0x0000001f03037819 */ /* 0x000fe200000006ff */
[----:B0-----:R-:W-:-:S06]  /*16d0*/  ULEA UR4, UR5, UR4, 0x18 ;  /* 0x0000000405047291 */ /* 0x001fcc000f8ec03f */
[----:B------:R-:W-:-:S04]  /*16e0*/  IMAD.U32 R0, RZ, RZ, UR4 ;  /* 0x00000004ff007e24 */ /* 0x000fc8000f8e00ff */
[----:B------:R-:W-:-:S04]  /*16f0*/  IMAD R4, R5, 0x8, R0 ;  /* 0x0000000805047824 */ /* 0x000fc800078e0200 */
[----:B------:R0:W1:Y:S01]  /*1700*/  SYNCS.PHASECHK.TRANS64.TRYWAIT P1, [R4+URZ], R3 ;  /* 0x00000003040075a7 */ /* 0x000062000802017f */
[----:B------:R-:W-:Y:S05]  /*1710*/  @!P0 BRA `(.L_x_19) ;  /* 0x0000000000048947 */ /* 0x000fea0003800000 */
[----:B------:R-:W-:Y:S01]  /*1720*/  BPT.TRAP 0x1 ;  /* 0x000000040000795c */ /* 0x000fe20000300000 */
.L_x_19:
[----:B-1----:R-:W-:Y:S05]  /*1730*/  @P1 BRA `(.L_x_20) ;  /* 0x0000000000081947 */ /* 0x002fea0003800000 */
[----:B------:R-:W1:Y:S02]  /*1740*/  SYNCS.PHASECHK.TRANS64.TRYWAIT P1, [R4+URZ], R3 ;  /* 0x00000003040075a7 */ /* 0x000e64000802017f */
[----:B-1----:R-:W-:Y:S05]  /*1750*/  @!P1 BRA `(.L_x_21) ;  /* 0x0000016400209947 */ /* 0x002fea0003800000 */
.L_x_20:
[----:B------:R-:W-:-:S04]  /*1760*/  UISETP.LT.AND UP0, UPT, UR44, 0x1, UPT ;  /* 0x000000012c00788c */ /* 0x000fc8000bf01270 */
[----:B------:R-:W-:-:S06]  /*1770*/  USEL UR4, UR44, 0x1, UP0 ;  /* 0x000000012c047887 */ /* 0x000fcc0008000000 */
[----:B01----:R-:W-:Y:S01]  /*1780*/  IMAD.U32 R4, RZ, RZ, UR4 ;  /* 0x00000004ff047e24 */ /* 0x003fe2000f8e00ff */
[----:B------:R-:W-:Y:S05]  /*1790*/  WARPSYNC.ALL ;  /* 0x0000000000007948 */ /* 0x000fea0003800000 */
[----:B------:R-:W-:-:S04]  /*17a0*/  IADD3 R4, -R4, UR44, RZ ;  /* 0x0000002c04047c10 */ /* 0x000fc8000fffe1ff */
[----:B------:R-:W-:Y:S02]  /*17b0*/  ISETP.GE.AND P1, PT, R4, 0x1, PT ;  /* 0x000000010400780c */ /* 0x000fe40003f26270 */
[----:B------:R-:W-:Y:S01]  /*17c0*/  R2UR UR4, R0 ;  /* 0x00000000000472ca */ /* 0x000fe200000e0000 */
[----:B------:R-:W-:Y:S01]  /*17d0*/  ULOP3.LUT UR8, UR46, 0x10000, URZ, 0xfc, !UPT ;  /* 0x000100002e087892 */ /* 0x000fe2000f8efc3f */
[----:B------:R-:W-:Y:S01]  /*17e0*/  WARPGROUP.ARRIVE ;  /* 0x00000000000079c5 */ /* 0x000fe20000000000 */
[----:B------:R-:W-:Y:S01]  /*17f0*/  UMOV UR5, 0x80000020 ;  /* 0x8000002000057882 */ /* 0x000fe20000000000 */
[----:B------:R-:W-:Y:S01]  /*1800*/  UMOV UR7, 0x80000020 ;  /* 0x8000002000077882 */ /* 0x000fe20000000000 */
[----:B------:R-:W-:-:S08]  /*1810*/  ULEA UR10, UR39, UR8, 0xa ;  /* 0x00000008270a7291 */ /* 0x000fd0000f8e503f */
[----:B------:R-:W-:-:S04]  /*1820*/  UIADD3 UR4, UR4, 0x1c180, URZ ;  /* 0x0001c18004047890 */ /* 0x000fc8000fffe03f */
[----:B------:R-:W-:-:S04]  /*1830*/  USHF.R.U32.HI UR4, URZ, 0x4, UR4 ;  /* 0x000000043f047899 */ /* 0x000fc80008011604 */
[----:B------:R-:W-:-:S04]  /*1840*/  ULOP3.LUT UR4, UR4, 0x3fff, URZ, 0xc0, !UPT ;  /* 0x00003fff04047892 */ /* 0x000fc8000f8ec03f */
[----:B------:R-:W-:-:S03]  /*1850*/  ULOP3.LUT UR9, UR4, 0x10000, URZ, 0xfc, !UPT ;  /* 0x0001000004097892 */ /* 0x000fc6000f8efc3f */
[----:B------:R-:W-:Y:S01]  /*1860*/  UMOV UR4, UR10 ;  /* 0x0000000a00047c82 */ /* 0x000fe20008000000 */
[----:B------:R-:W-:-:S07]  /*1870*/  ULEA UR11, UR39, UR9, 0xa ;  /* 0x00000009270b7291 */ /* 0x000fce000f8e503f */
[----:B------:R-:W-:Y:S02]  /*1880*/  UMOV UR6, UR11 ;  /* 0x0000000b00067c82 */ /* 0x000fe40008000000 */
[----:B------:R-:W-:Y:S01]  /*1890*/  HGMMA.64x256x16.F32.BF16 R24, gdesc[UR4], RZ, !UPT, gsb0 ;  /* 0x03e00000041879f0 */ /* 0x000fe2000c0018ff */
[----:B------:R-:W-:Y:S01]  /*18a0*/  UIADD3 UR4, UR10, 0x200, URZ ;  /* 0x000002000a047890 */ /* 0x000fe2000fffe03f */
[----:B------:R-:W-:Y:S01]  /*18b0*/  UMOV UR5, 0x80000020 ;  /* 0x8000002000057882 */ /* 0x000fe20000000000 */
[----:B------:R-:W-:Y:S02]  /*18c0*/  WARPGROUP.DEPBAR.LE gsb0, 0x0 ;  /* 0x00008000000079c5 */ /* 0x000fe40000010000 */
[----:B------:R-:W-:Y:S01]  /*18d0*/  STL.64 [R1], R24 ;  /* 0x0000001801007387 */ /* 0x000fe20000100a00 */
[----:B------:R-:W-:Y:S01]  /*18e0*/  IMAD.MOV.U32 R235, RZ, RZ, R51 ;  /* 0x000000ffffeb7224 */ /* 0x000fe200078e0033 */
[----:B------:R-:W-:Y:S01]  /*18f0*/  MOV R232, R54 ;  /* 0x0000003600e87202 */ /* 0x000fe20000000f00 */
[----:B------:R-:W-:Y:S01]  /*1900*/  IMAD.MOV.U32 R234, RZ, RZ, R52 ;  /* 0x000000ffffea7224 */ /* 0x000fe200078e0034 */
[----:B------:R-:W-:Y:S01]  /*1910*/  STL.64 [R1+0x8], R26 ;  /* 0x0000081a01007387 */ /* 0x000fe20000100a00 */
        /* <DEDUP_REMOVED lines=36> */
[----:B------:R-:W-:-:S02]  /*1b60*/  IMAD.MOV.U32 R157, RZ, RZ, R73 ;  /* 0x000000ffff9d7224 */ /* 0x000fc400078e0049 */
[----:B------:R-:W-:Y:S01]  /*1b70*/  IMAD.MOV.U32 R159, RZ, RZ, R75 ;  /* 0x000000ffff9f7224 */ /* 0x000fe200078e004b */
[----:B------:R-:W-:Y:S01]  /*1b80*/  STL.64 [R1+0x58], R46 ;  /* 0x0000582e01007387 */ /* 0x000fe20000100a00 */
[----:B------:R-:W-:Y:S02]  /*1b90*/  IMAD.MOV.U32 R160, RZ, RZ, R76 ;  /* 0x000000ffffa07224 */ /* 0x000fe400078e004c */
[----:B------:R-:W-:Y:S01]  /*1ba0*/  IMAD.MOV.U32 R161, RZ, RZ, R77 ;  /* 0x000000ffffa17224 */ /* 0x000fe200078e004d */
[----:B------:R-:W-:Y:S01]  /*1bb0*/  STL.64 [R1+0x60], R48 ;  /* 0x0000603001007387 */ /* 0x000fe20000100a00 */
[----:B------:R-:W-:Y:S02]  /*1bc0*/  IMAD.MOV.U32 R162, RZ, RZ, R78 ;  /* 0x000000ffffa27224 */ /* 0x000fe400078e004e */
[----:B------:R-:W-:Y:S01]  /*1bd0*/  IMAD.MOV.U32 R163, RZ, RZ, R79 ;  /* 0x000000ffffa37224 */ /* 0x000fe200078e004f */
[----:B------:R0:W-:Y:S01]  /*1be0*/  STL [R1+0x68], R50 ;  /* 0x0000683201007387 */ /* 0x0001e20000100800 */
[----:B------:R-:W-:-:S02]  /*1bf0*/  IMAD.MOV.U32 R164, RZ, RZ, R80 ;  /* 0x000000ffffa47224 */ /* 0x000fc400078e0050 */
[----:B------:R-:W-:Y:S01]  /*1c00*/  IMAD.MOV.U32 R165, RZ, RZ, R81 ;  /* 0x000000ffffa57224 */ /* 0x000fe200078e0051 */
[----:B------:R-:W-:Y:S01]  /*1c10*/  STL [R1+0x2b8], R152 ;  /* 0x0002b89801007387 */ /* 0x000fe20000100800 */
[----:B------:R-:W-:Y:S02]  /*1c20*/  IMAD.MOV.U32 R166, RZ, RZ, R82 ;  /* 0x000000ffffa67224 */ /* 0x000fe400078e0052 */
[----:B------:R-:W-:Y:S02]  /*1c30*/  IMAD.MOV.U32 R167, RZ, RZ, R83 ;  /* 0x000000ffffa77224 */ /* 0x000fe400078e0053 */
[----:B------:R-:W-:Y:S02]  /*1c40*/  IMAD.MOV.U32 R169, RZ, RZ, R85 ;  /* 0x000000ffffa97224 */ /* 0x000fe400078e0055 */
[----:B------:R-:W-:Y:S02]  /*1c50*/  IMAD.MOV.U32 R170, RZ, RZ, R86 ;  /* 0x000000ffffaa7224 */ /* 0x000fe400078e0056 */
[----:B------:R-:W-:-:S02]  /*1c60*/  IMAD.MOV.U32 R171, RZ, RZ, R87 ;  /* 0x000000ffffab7224 */ /* 0x000fc400078e0057 */
[----:B------:R-:W-:Y:S02]  /*1c70*/  IMAD.MOV.U32 R172, RZ, RZ, R88 ;  /* 0x000000ffffac7224 */ /* 0x000fe400078e0058 */
        /* <DEDUP_REMOVED lines=57> */
[----:B0-----:R-:W-:-:S06]  /*2010*/  WARPGROUP.ARRIVE ;  /* 0x00000000000079c5 */ /* 0x001fcc0000000000 */
[----:B------:R-:W-:Y:S03]  /*2020*/  HGMMA.64x256x16.F32.BF16 R24, gdesc[UR4], RZ, !UPT, gsb0 ;  /* 0x03e00000041879f0 */ /* 0x000fe6000c0018ff */
[----:B------:R-:W-:Y:S02]  /*2030*/  WARPGROUP.DEPBAR.LE gsb0, 0x0 ;  /* 0x00008000000079c5 */ /* 0x000fe40000010000 */
[----:B------:R-:W-:Y:S04]  /*2040*/  STL.64 [R1+0x2b0], R150 ;  /* 0x0002b09601007387 */ /* 0x000fe80000100a00 */
        /* <DEDUP_REMOVED lines=20> */
[----:B------:R0:W-:Y:S04]  /*2190*/  STL.64 [R1+0x208], R108 ;  /* 0x0002086c01007387 */ /* 0x0001e80000100a00 */
[----:B0-----:R-:W2:Y:S04]  /*21a0*/  LDL.LU R108, [R1] ;  /* 0x00000000016c7983 */ /* 0x001ea80000300800 */
[----:B------:R-:W2:Y:S04]  /*21b0*/  LDL.LU R109, [R1+0x4] ;  /* 0x00000400016d7983 */ /* 0x000ea80000300800 */
        /* <DEDUP_REMOVED lines=24> */
[----:B------:R-:W2:Y:S01]  /*2340*/  LDL.LU R134, [R1+0x68] ;  /* 0x0000680001867983 */ /* 0x000ea20000300800 */
[----:B------:R-:W-:Y:S01]  /*2350*/  IMAD.MOV.U32 R135, RZ, RZ, R235 ;  /* 0x000000ffff877224 */ /* 0x000fe200078e00eb */
[----:B------:R-:W-:Y:S01]  /*2360*/  MOV R137, R233 ;  /* 0x000000e900897202 */ /* 0x000fe20000000f00 */
[----:B------:R-:W-:Y:S01]  /*2370*/  IMAD.MOV.U32 R136, RZ, RZ, R234 ;  /* 0x000000ffff887224 */ /* 0x000fe200078e00ea */
[----:B------:R-:W-:Y:S01]  /*2380*/  MOV R147, R223 ;  /* 0x000000df00937202 */ /* 0x000fe20000000f00 */
[----:B------:R-:W-:Y:S01]  /*2390*/  IMAD.MOV.U32 R138, RZ, RZ, R232 ;  /* 0x000000ffff8a7224 */ /* 0x000fe200078e00e8 */
[----:B------:R-:W-:Y:S01]  /*23a0*/  MOV R232, R7 ;  /* 0x0000000700e87202 */ /* 0x000fe20000000f00 */
[----:B------:R-:W-:Y:S01]  /*23b0*/  IMAD.MOV.U32 R139, RZ, RZ, R231 ;  /* 0x000000ffff8b7224 */ /* 0x000fe200078e00e7 */
[----:B------:R-:W-:Y:S01]  /*23c0*/  UIADD3 UR4, UR10, 0x2, URZ ;  /* 0x000000020a047890 */ /* 0x000fe2000fffe03f */
[----:B------:R-:W-:Y:S01]  /*23d0*/  IMAD.MOV.U32 R140, RZ, RZ, R230 ;  /* 0x000000ffff8c7224 */ /* 0x000fe200078e00e6 */
[----:B------:R-:W-:Y:S01]  /*23e0*/  UIADD3 UR6, UR11, 0x2, URZ ;  /* 0x000000020b067890 */ /* 0x000fe2000fffe03f */
[----:B------:R-:W-:Y:S01]  /*23f0*/  IMAD.MOV.U32 R141, RZ, RZ, R229 ;  /* 0x000000ffff8d7224 */ /* 0x000fe200078e00e5 */
[----:B------:R-:W-:Y:S01]  /*2400*/  UMOV UR5, 0x80000020 ;  /* 0x8000002000057882 */ /* 0x000fe20000000000 */
[----:B------:R-:W-:Y:S01]  /*2410*/  IMAD.MOV.U32 R142, RZ, RZ, R228 ;  /* 0x000000ffff8e7224 */ /* 0x000fe200078e00e4 */
[----:B------:R-:W-:Y:S01]  /*2420*/  UMOV UR7, 0x80000020 ;  /* 0x8000002000077882 */ /* 0x000fe20000000000 */
[----:B------:R-:W-:-:S02]  /*2430*/  IMAD.MOV.U32 R143, RZ, RZ, R227 ;  /* 0x000000ffff8f7224 */ /* 0x000fc400078e00e3 */
[----:B------:R-:W-:Y:S02]  /*2440*/  IMAD.MOV.U32 R144, RZ, RZ, R226 ;  /* 0x000000ffff907224 */ /* 0x000fe400078e00e2 */
[----:B------:R-:W-:Y:S02]  /*2450*/  IMAD.MOV.U32 R145, RZ, RZ, R225 ;  /* 0x000000ffff917224 */ /* 0x000fe400078e00e1 */
[----:B------:R-:W-:Y:S02]  /*2460*/  IMAD.MOV.U32 R146, RZ, RZ, R224 ;  /* 0x000000ffff927224 */ /* 0x000fe400078e00e0 */
[----:B------:R-:W-:Y:S01]  /*2470*/  IMAD.MOV.U32 R148, RZ, RZ, R222 ;  /* 0x000000ffff947224 */ /* 0x000fe200078e00de */
[----:B------:R-:W-:Y:S01]  /*2480*/  MOV R222, R19 ;  /* 0x0000001300de7202 */ /* 0x000fe20000000f00 */
        /* <DEDUP_REMOVED lines=19> */
[----:B------:R-:W-:-:S06]  /*25c0*/  IMAD.MOV.U32 R235, RZ, RZ, R3 ;  /* 0x000000ffffeb7224 */ /* 0x000fcc00078e0003 */
[----:B--2---:R-:W-:-:S06]  /*25d0*/  WARPGROUP.ARRIVE ;  /* 0x00000000000079c5 */ /* 0x004fcc0000000000 */
[----:B------:R-:W-:Y:S03]  /*25e0*/  HGMMA.64x256x16.F32.BF16 R108, gdesc[UR4], R108, gsb0 ;  /* 0x03e00000046c79f0 */ /* 0x000fe6000800186c */
[----:B------:R-:W-:Y:S02]  /*25f0*/  WARPGROUP.DEPBAR.LE gsb0, 0x0 ;  /* 0x00008000000079c5 */ /* 0x000fe40000010000 */
[----:B------:R-:W-:Y:S04]  /*2600*/  STL.64 [R1], R108 ;  /* 0x0000006c01007387 */ /* 0x000fe80000100a00 */
        /* <DEDUP_REMOVED lines=63> */
[----:B0-----:R1:W5:Y:S04]  /*2a00*/  LDL.LU R152, [R1+0x2b8] ;  /* 0x0002b80001987983 */ /* 0x0013680000300800 */
[----:B------:R-:W2:Y:S04]  /*2a10*/  LDL.LU.64 R150, [R1+0x2b0] ;  /* 0x0002b00001967983 */ /* 0x000ea80000300a00 */
        /* <DEDUP_REMOVED lines=20> */
[----:B------:R-:W2:Y:S01]  /*2b60*/  LDL.LU.64 R108, [R1+0x208] ;  /* 0x00020800016c7983 */ /* 0x000ea20000300a00 */
[----:B------:R-:W-:Y:S01]  /*2b70*/  UIADD3 UR4, UR10, 0x202, URZ ;  /* 0x000002020a047890 */ /* 0x000fe2000fffe03f */
[----:B------:R-:W-:Y:S01]  /*2b80*/  UMOV UR5, 0x80000020 ;  /* 0x8000002000057882 */ /* 0x000fe20000000000 */
[----:B--2---:R-:W-:-:S07]  /*2b90*/  WARPGROUP.ARRIVE ;  /* 0x00000000000079c5 */ /* 0x004fce0000000000 */
[----:B------:R-:W-:Y:S03]  /*2ba0*/  HGMMA.64x256x16.F32.BF16 R24, gdesc[UR4], R24, gsb0 ;  /* 0x03e00000041879f0 */ /* 0x000fe60008001818 */
[----:B------:R-:W-:Y:S02]  /*2bb0*/  WARPGROUP.DEPBAR.LE gsb0, 0x0 ;  /* 0x00008000000079c5 */ /* 0x000fe40000010000 */
[----:B-1----:R-:W-:Y:S05]  /*2bc0*/  @!P1 BRA `(.L_x_22) ;  /* 0x0000002000949947 */ /* 0x002fea0003800000 */
[----:B------:R-:W-:Y:S02]  /*2bd0*/  UIADD3 UR4, UR39, 0x1, URZ ;  /* 0x0000000127047890 */ /* 0x000fe4000fffe03f */
[----:B------:R-:W-:Y:S02]  /*2be0*/  UMOV UR11, UR39 ;  /* 0x00000027000b7c82 */ /* 0x000fe40008000000 */
[----:B------:R-:W-:-:S04]  /*2bf0*/  UISETP.NE.AND UP0, UPT, UR4, 0x7, UPT ;  /* 0x000000070400788c */ /* 0x000fc8000bf05270 */
[----:B------:R-:W-:Y:S02]  /*2c00*/  USEL UR5, URZ, 0x1, UP0 ;  /* 0x000000013f057887 */ /* 0x000fe40008000000 */
[----:B------:R-:W-:Y:S02]  /*2c10*/  USEL UR10, UR4, URZ, UP0 ;  /* 0x0000003f040a7287 */ /* 0x000fe40008000000 */
[----:B------:R-:W-:-:S06]  /*2c20*/  ULOP3.LUT UR5, UR38, UR5, URZ, 0x3c, !UPT ;  /* 0x0000000526057292 */ /* 0x000fcc000f8e3c3f */
[----:B------:R-:W-:-:S07]  /*2c30*/  IMAD.U32 R3, RZ, RZ, UR5 ;  /* 0x00000005ff037e24 */ /* 0x000fce000f8e00ff */
.L_x_29:
[----:B------:R-:W-:Y:S05]  /*2c40*/  @!P0 BRA `(.L_x_23) ;  /* 0x0000000000048947 */ /* 0x000fea0003800000 */
[----:B------:R-:W-:Y:S01]  /*2c50*/  BPT.TRAP 0x1 ;  /* 0x000000040000795c */ /* 0x000fe20000300000 */
.L_x_23:
[----:B------:R-:W0:Y:S01]  /*2c60*/  S2UR UR5, SR_CgaCtaId ;  /* 0x00000000000579c3 */ /* 0x000e220000008800 */
[----:B------:R-:W-:Y:S01]  /*2c70*/  UMOV UR4, 0x400 ;  /* 0x0000040000047882 */ /* 0x000fe20000000000 */
[----:B------:R-:W-:Y:S01]  /*2c80*/  IMAD.U32 R5, RZ, RZ, UR10 ;  /* 0x0000000aff057e24 */ /* 0x000fe2000f8e00ff */
[----:B------:R-:W-:Y:S01]  /*2c90*/  SHF.L.U32 R6, R3, 0x1f, RZ ;  /* 0x0000001f03067819 */ /* 0x000fe200000006ff */
[----:B0-----:R-:W-:-:S06]  /*2ca0*/  ULEA UR4, UR5, UR4, 0x18 ;  /* 0x0000000405047291 */ /* 0x001fcc000f8ec03f */
[----:B------:R-:W-:-:S04]  /*2cb0*/  IMAD.U32 R0, RZ, RZ, UR4 ;  /* 0x00000004ff007e24 */ /* 0x000fc8000f8e00ff */
[----:B------:R-:W-:-:S04]  /*2cc0*/  IMAD R5, R5, 0x8, R0 ;  /* 0x0000000805057824 */ /* 0x000fc800078e0200 */
[----:B------:R0:W1:Y:S01]  /*2cd0*/  SYNCS.PHASECHK.TRANS64.TRYWAIT P1, [R5+URZ], R6 ;  /* 0x00000006050075a7 */ /* 0x000062000802017f */
[----:B------:R-:W-:Y:S05]  /*2ce0*/  @!P0 BRA `(.L_x_24) ;  /* 0x0000000000048947 */ /* 0x000fea0003800000 */
[----:B------:R-:W-:Y:S01]  /*2cf0*/  BPT.TRAP 0x1 ;  /* 0x000000040000795c */ /* 0x000fe20000300000 */
.L_x_24:
[----:B-1----:R-:W-:Y:S05]  /*2d00*/  @P1 BRA `(.L_x_25) ;  /* 0x0000000000081947 */ /* 0x002fea0003800000 */
[----:B------:R-:W1:Y:S02]  /*2d10*/  SYNCS.PHASECHK.TRANS64.TRYWAIT P1, [R5+URZ], R6 ;  /* 0x00000006050075a7 */ /* 0x000e64000802017f */
[----:B-1----:R-:W-:Y:S05]  /*2d20*/  @!P1 BRA `(.L_x_26) ;  /* 0x0000014c00c09947 */ /* 0x002fea0003800000 */
.L_x_25:
        /* <DEDUP_REMOVED lines=64> */
[----:B--2---:R-:W2:Y:S04]  /*3130*/  LDL.LU.64 R24, [R1] ;  /* 0x0000000001187983 */ /* 0x004ea80000300a00 */
        /* <DEDUP_REMOVED lines=63> */
[----:B------:R-:W-:-:S02]  /*3530*/  ULEA UR12, UR10, UR8, 0xa ;  /* 0x000000080a0c7291 */ /* 0x000fc4000f8e503f */
[----:B------:R-:W-:Y:S01]  /*3540*/  ULEA UR13, UR10, UR9, 0xa ;  /* 0x000000090a0d7291 */ /* 0x000fe2000f8e503f */
[----:B------:R-:W-:Y:S01]  /*3550*/  UMOV UR5, 0x80000020 ;  /* 0x8000002000057882 */ /* 0x000fe20000000000 */
[----:B------:R-:W-:-:S03]  /*3560*/  UMOV UR7, 0x80000020 ;  /* 0x8000002000077882 */ /* 0x000fc60000000000 */
[----:B------:R-:W-:Y:S02]  /*3570*/  UMOV UR4, UR12 ;  /* 0x0000000c00047c82 */ /* 0x000fe40008000000 */
[----:B------:R-:W-:Y:S01]  /*3580*/  UMOV UR6, UR13 ;  /* 0x0000000d00067c82 */ /* 0x000fe20008000000 */
[----:B--2---:R-:W-:-:S06]  /*3590*/  WARPGROUP.ARRIVE ;  /* 0x00000000000079c5 */ /* 0x004fcc0000000000 */
[----:B------:R-:W-:Y:S03]  /*35a0*/  HGMMA.64x256x16.F32.BF16 R24, gdesc[UR4], R24, gsb0 ;  /* 0x03e00000041879f0 */ /* 0x000fe60008001818 */
[----:B------:R-:W-:Y:S02]  /*35b0*/  WARPGROUP.DEPBAR.LE gsb0, 0x0 ;  /* 0x00008000000079c5 */ /* 0x000fe40000010000 */
[----:B------:R-:W-:Y:S01]  /*35c0*/  STL.64 [R1], R24 ;  /* 0x0000001801007387 */ /* 0x000fe20000100a00 */
[----:B01----:R-:W-:Y:S01]  /*35d0*/  IMAD.MOV.U32 R6, RZ, RZ, R150 ;  /* 0x000000ffff067224 */ /* 0x003fe200078e0096 */
        /* <DEDUP_REMOVED lines=47> */
[----:B------:R0:W-:Y:S01]  /*38d0*/  STL.64 [R1+0x68], R50 ;  /* 0x0000683201007387 */ /* 0x0001e20000100a00 */
[----:B------:R-:W-:-:S02]  /*38e0*/  IMAD.MOV.U32 R207, RZ, RZ, R123 ;  /* 0x000000ffffcf7224 */ /* 0x000fc400078e007b */
[----:B------:R-:W-:Y:S01]  /*38f0*/  IMAD.MOV.U32 R204, RZ, RZ, R120 ;  /* 0x000000ffffcc7224 */ /* 0x000fe200078e0078 */
[----:B------:R-:W2:Y:S01]  /*3900*/  LDL.LU.64 R150, [R1+0x4b8] ;  /* 0x0004b80001967983 */ /* 0x000ea20000300a00 */
[----:B------:R-:W-:Y:S02]  /*3910*/  IMAD.MOV.U32 R205, RZ, RZ, R121 ;  /* 0x000000ffffcd7224 */ /* 0x000fe400078e0079 */
[----:B------:R-:W-:Y:S01]  /*3920*/  IMAD.MOV.U32 R202, RZ, RZ, R118 ;  /* 0x000000ffffca7224 */ /* 0x000fe200078e0076 */
[----:B------:R-:W2:Y:S01]  /*3930*/  LDL.LU.64 R148, [R1+0x4b0] ;  /* 0x0004b00001947983 */ /* 0x000ea20000300a00 */
[----:B------:R-:W-:Y:S02]  /*3940*/  IMAD.MOV.U32 R203, RZ, RZ, R119 ;  /* 0x000000ffffcb7224 */ /* 0x000fe400078e0077 */
[----:B------:R-:W-:Y:S01]  /*3950*/  IMAD.MOV.U32 R200, RZ, RZ, R116 ;  /* 0x000000ffffc87224 */ /* 0x000fe200078e0074 */
[----:B------:R-:W2:Y:S01]  /*3960*/  LDL.LU.64 R146, [R1+0x4a8] ;  /* 0x0004a80001927983 */ /* 0x000ea20000300a00 */
        /* <DEDUP_REMOVED lines=105> */
[----:B0-----:R-:W2:Y:S04]  /*4000*/  LDL.LU.64 R50, [R1+0x328] ;  /* 0x0003280001327983 */ /* 0x001ea80000300a00 */
        /* <DEDUP_REMOVED lines=14> */
[----:B------:R-:W-:-:S02]  /*40f0*/  UMOV UR5, 0x80000020 ;  /* 0x8000002000057882 */ /* 0x000fc40000000000 */
[----:B-----5:R-:W-:Y:S01]  /*4100*/  STL [R1+0x2b8], R152 ;  /* 0x0002b89801007387 */ /* 0x020fe20000100800 */
[----:B--2---:R-:W-:-:S06]  /*4110*/  WARPGROUP.ARRIVE ;  /* 0x00000000000079c5 */ /* 0x004fcc0000000000 */
[----:B------:R-:W-:Y:S03]  /*4120*/  HGMMA.64x256x16.F32.BF16 R24, gdesc[UR4], R24, gsb0 ;  /* 0x03e00000041879f0 */ /* 0x000fe60008001818 */
        /* <DEDUP_REMOVED lines=57> */
[----:B------:R-:W-:-:S02]  /*44c0*/  IMAD.MOV.U32 R140, RZ, RZ, R231 ;  /* 0x000000ffff8c7224 */ /* 0x000fc400078e00e7 */
[----:B------:R-:W-:Y:S02]  /*44d0*/  IMAD.MOV.U32 R141, RZ, RZ, R230 ;  /* 0x000000ffff8d7224 */ /* 0x000fe400078e00e6 */
[----:B------:R-:W-:Y:S02]  /*44e0*/  IMAD.MOV.U32 R142, RZ, RZ, R229 ;  /* 0x000000ffff8e7224 */ /* 0x000fe400078e00e5 */
[----:B------:R-:W-:Y:S02]  /*44f0*/  IMAD.MOV.U32 R143, RZ, RZ, R228 ;  /* 0x000000ffff8f7224 */ /* 0x000fe400078e00e4 */
[----:B------:R-:W-:Y:S02]  /*4500*/  IMAD.MOV.U32 R144, RZ, RZ, R227 ;  /* 0x000000ffff907224 */ /* 0x000fe400078e00e3 */
[----:B------:R-:W-:Y:S02]  /*4510*/  IMAD.MOV.U32 R145, RZ, RZ, R226 ;  /* 0x000000ffff917224 */ /* 0x000fe400078e00e2 */
[----:B------:R-:W-:-:S02]  /*4520*/  IMAD.MOV.U32 R146, RZ, RZ, R225 ;  /* 0x000000ffff927224 */ /* 0x000fc400078e00e1 */
[----:B------:R-:W-:Y:S01]  /*4530*/  IMAD.MOV.U32 R147, RZ, RZ, R224 ;  /* 0x000000ffff937224 */ /* 0x000fe200078e00e0 */
[----:B------:R-:W-:Y:S01]  /*4540*/  MOV R224, R18 ;  /* 0x0000001200e07202 */ /* 0x000fe20000000f00 */
        /* <DEDUP_REMOVED lines=18> */
[----:B------:R-:W-:Y:S01]  /*4670*/  IMAD.MOV.U32 R235, RZ, RZ, R5 ;  /* 0x000000ffffeb7224 */ /* 0x000fe200078e0005 */
[----:B------:R-:W-:Y:S02]  /*4680*/  UIADD3 UR4, UR12, 0x2, URZ ;  /* 0x000000020c047890 */ /* 0x000fe4000fffe03f */
[----:B------:R-:W-:Y:S01]  /*4690*/  UIADD3 UR6, UR13, 0x2, URZ ;  /* 0x000000020d067890 */ /* 0x000fe2000fffe03f */
[----:B------:R-:W-:Y:S01]  /*46a0*/  UMOV UR5, 0x80000020 ;  /* 0x8000002000057882 */ /* 0x000fe20000000000 */
[----:B------:R-:W-:Y:S01]  /*46b0*/  UMOV UR7, 0x80000020 ;  /* 0x8000002000077882 */ /* 0x000fe20000000000 */
        /* <DEDUP_REMOVED lines=96> */
[----:B------:R-:W-:Y:S01]  /*4cc0*/  BPT.TRAP 0x1 ;  /* 0x000000040000795c */ /* 0x000fe20000300000 */
.L_x_27:
[----:B------:R-:W-:Y:S01]  /*4cd0*/  ISETP.NE.AND P1, PT, R17, RZ, PT ;  /* 0x000000ff1100720c */ /* 0x000fe20003f25270 */
[----:B------:R-:W-:Y:S01]  /*4ce0*/  IMAD.U32 R5, RZ, RZ, UR11 ;  /* 0x0000000bff057e24 */ /* 0x000fe2000f8e00ff */
[----:B------:R-:W-:-:S11]  /*4cf0*/  UISETP.GT.U32.AND UP0, UPT, UR40, 0x1, UPT ;  /* 0x000000012800788c */ /* 0x000fd6000bf04070 */
[----:B------:R-:W-:-:S04]  /*4d00*/  @P1 IMAD R5, R5, 0x8, R0 ;  /* 0x0000000805051824 */ /* 0x000fc800078e0200 */
[----:B------:R-:W-:-:S05]  /*4d10*/  @P1 VIADD R5, R5, 0x38 ;  /* 0x0000003805051836 */ /* 0x000fca0000000000 */
[----:B-----5:R-:W-:-:S04]  /*4d20*/  @P1 PRMT R5, R152, 0x654, R5 ;  /* 0x0000065498051816 */ /* 0x020fc80000000005 */
[----:B------:R0:W-:Y:S01]  /*4d30*/  @P1 SYNCS.ARRIVE.TRANS64.RED.A1T0 RZ, [R5+URZ], RZ ;  /* 0x000000ff05ff19a7 */ /* 0x0001e2000810043f */
[----:B------:R-:W-:-:S13]  /*4d40*/  PLOP3.LUT P1, PT, PT, PT, UP0, 0x80, 0x0 ;  /* 0x000000000000781c */ /* 0x000fda0003f2f008 */
[----:B0-----:R-:W-:Y:S05]  /*4d50*/  @P1 BRA `(.L_x_28) ;  /* 0x0000000000041947 */ /* 0x001fea0003800000 */
[----:B------:R-:W-:Y:S01]  /*4d60*/  BPT.TRAP 0x1 ;  /* 0x000000040000795c */ /* 0x000fe20000300000 */
.L_x_28:
[----:B------:R-:W-:Y:S01]  /*4d70*/  UIADD3 UR10, UR10, 0x1, URZ ;  /* 0x000000010a0a7890 */ /* 0x000fe2000fffe03f */
[C---:B------:R-:W-:Y:S01]  /*4d80*/  ISETP.GT.AND P1, PT, R4.reuse, 0x1, PT ;  /* 0x000000010400780c */ /* 0x040fe20003f24270 */
[----:B------:R-:W-:Y:S01]  /*4d90*/  UIADD3 UR11, UR11, 0x1, URZ ;  /* 0x000000010b0b7890 */ /* 0x000fe2000fffe03f */
[----:B------:R-:W-:Y:S01]  /*4da0*/  VIADD R4, R4, 0xffffffff ;  /* 0xffffffff04047836 */ /* 0x000fe20000000000 */
[----:B------:R-:W-:Y:S02]  /*4db0*/  UISETP.NE.AND UP0, UPT, UR10, 0x7, UPT ;  /* 0x000000070a00788c */ /* 0x000fe4000bf05270 */
[----:B------:R-:W-:Y:S02]  /*4dc0*/  UISETP.NE.AND UP1, UPT, UR11, 0x7, UPT ;  /* 0x000000070b00788c */ /* 0x000fe4000bf25270 */
[----:B------:R-:W-:Y:S02]  /*4dd0*/  USEL UR4, URZ, 0x1, UP0 ;  /* 0x000000013f047887 */ /* 0x000fe40008000000 */
[----:B------:R-:W-:-:S02]  /*4de0*/  USEL UR10, UR10, URZ, UP0 ;  /* 0x0000003f0a0a7287 */ /* 0x000fc40008000000 */
[----:B------:R-:W-:Y:S02]  /*4df0*/  USEL UR11, UR11, URZ, UP1 ;  /* 0x0000003f0b0b7287 */ /* 0x000fe40008800000 */
[----:B------:R-:W-:Y:S01]  /*4e00*/  LOP3.LUT R3, R3, UR4, RZ, 0x3c, !PT ;  /* 0x0000000403037c12 */ /* 0x000fe2000f8e3cff */
[----:B------:R-:W-:Y:S09]  /*4e10*/  @P1 BRA `(.L_x_29) ;  /* 0xffffffdc00881947 */ /* 0x000ff2000383ffff */
.L_x_22:
[----:B------:R-:W0:Y:S02]  /*4e20*/  LDC R3, c[0x0][0x28c] ;  /* 0x0000a300ff037b82 */ /* 0x000e240000000800 */
[----:B0-----:R-:W-:-:S13]  /*4e30*/  ISETP.GE.AND P1, PT, R3, 0x1, PT ;  /* 0x000000010300780c */ /* 0x001fda0003f26270 */
[----:B------:R-:W-:Y:S05]  /*4e40*/  @!P1 BRA `(.L_x_30) ;  /* 0x00000000005c9947 */ /* 0x000fea0003800000 */
[----:B------:R-:W-:Y:S05]  /*4e50*/  @!P0 BRA `(.L_x_31) ;  /* 0x0000000000048947 */ /* 0x000fea0003800000 */
[----:B------:R-:W-:Y:S01]  /*4e60*/  BPT.TRAP 0x1 ;  /* 0x000000040000795c */ /* 0x000fe20000300000 */
.L_x_31:
[----:B------:R-:W-:Y:S01]  /*4e70*/  ISETP.NE.AND P0, PT, R17, RZ, PT ;  /* 0x000000ff1100720c */ /* 0x000fe20003f05270 */
[----:B------:R-:W-:-:S12]  /*4e80*/  BSSY B0, `(.L_x_32) ;  /* 0x000000f000007945 */ /* 0x000fd80003800000 */
[----:B------:R-:W-:Y:S05]  /*4e90*/  @!P0 BRA `(.L_x_33) ;  /* 0x0000000000348947 */ /* 0x000fea0003800000 */
[----:B------:R-:W-:-:S04]  /*4ea0*/  UISETP.LT.AND UP0, UPT, UR44, 0x1, UPT ;  /* 0x000000012c00788c */ /* 0x000fc8000bf01270 */
[----:B------:R-:W-:-:S04]  /*4eb0*/  USEL UR6, UR44, 0x1, UP0 ;  /* 0x000000012c067887 */ /* 0x000fc80008000000 */
[----:B------:R-:W-:-:S04]  /*4ec0*/  UIADD3 UR6, UR39, UR44, -UR6 ;  /* 0x0000002c27067290 */ /* 0x000fc8000fffe806 */
[----:B------:R-:W-:-:S04]  /*4ed0*/  UIMAD.WIDE.U32 UR4, UR6, 0x24924925, URZ ;  /* 0x24924925060478a5 */ /* 0x000fc8000f8e003f */
[----:B------:R-:W-:-:S04]  /*4ee0*/  UIADD3 UR4, UR6, -UR5, URZ ;  /* 0x8000000506047290 */ /* 0x000fc8000fffe03f */
[----:B------:R-:W-:-:S04]  /*4ef0*/  ULEA.HI UR4, UR4, UR5, URZ, 0x1f ;  /* 0x0000000504047291 */ /* 0x000fc8000f8ff83f */
[----:B------:R-:W-:-:S04]  /*4f00*/  USHF.R.U32.HI UR4, URZ, 0x2, UR4 ;  /* 0x000000023f047899 */ /* 0x000fc80008011604 */
[----:B------:R-:W-:-:S06]  /*4f10*/  UIMAD UR4, UR4, -0x7, UR6 ;  /* 0xfffffff9040478a4 */ /* 0x000fcc000f8e0206 */
[----:B------:R-:W-:-:S04]  /*4f20*/  IMAD.U32 R3, RZ, RZ, UR4 ;  /* 0x00000004ff037e24 */ /* 0x000fc8000f8e00ff */
[----:B------:R-:W-:-:S04]  /*4f30*/  IMAD R0, R3, 0x8, R0 ;  /* 0x0000000803007824 */ /* 0x000fc800078e0200 */
[----:B------:R-:W-:-:S05]  /*4f40*/  VIADD R0, R0, 0x38 ;  /* 0x0000003800007836 */ /* 0x000fca0000000000 */
[----:B-----5:R-:W-:-:S04]  /*4f50*/  PRMT R0, R152, 0x654, R0 ;  /* 0x0000065498007816 */ /* 0x020fc80000000000 */
[----:B------:R0:W-:Y:S03]  /*4f60*/  SYNCS.ARRIVE.TRANS64.RED.A1T0 RZ, [R0+URZ], RZ ;  /* 0x000000ff00ff79a7 */ /* 0x0001e6000810043f */
.L_x_33:
[----:B------:R-:W-:Y:S05]  /*4f70*/  BSYNC B0 ;  /* 0x0000000000007941 */ /* 0x000fea0003800000 */
.L_x_32:
[----:B------:R-:W-:-:S06]  /*4f80*/  UISETP.GT.U32.AND UP0, UPT, UR40, 0x1, UPT ;  /* 0x000000012800788c */ /* 0x000fcc000bf04070 */
[----:B------:R-:W-:-:S13]  /*4f90*/  PLOP3.LUT P0, PT, PT, PT, UP0, 0x80, 0x0 ;  /* 0x000000000000781c */ /* 0x000fda0003f0f008 */
[----:B------:R-:W-:Y:S05]  /*4fa0*/  @P0 BRA `(.L_x_30) ;  /* 0x0000000000040947 */ /* 0x000fea0003800000 */
[----:B------:R-:W-:Y:S01]  /*4fb0*/  BPT.TRAP 0x1 ;  /* 0x000000040000795c */ /* 0x000fe20000300000 */
.L_x_30:
[----:B------:R-:W1:Y:S01]  /*4fc0*/  S2R R8, SR_TID.X ;  /* 0x0000000000087919 */ /* 0x000e620000002100 */
[----:B------:R-:W-:Y:S01]  /*4fd0*/  IMAD.MOV.U32 R19, RZ, RZ, 0x6540 ;  /* 0x00006540ff137424 */ /* 0x000fe200078e00ff */
[----:B------:R-:W-:Y:S02]  /*4fe0*/  UIMAD.WIDE UR6, UR41, 0x100, URZ ;  /* 0x00000100290678a5 */ /* 0x000fe4000f8e023f */
[----:B------:R-:W-:Y:S01]  /*4ff0*/  USHF.R.S32.HI UR10, URZ, 0x1f, UR43 ;  /* 0x0000001f3f0a7899 */ /* 0x000fe2000801142b */
[----:B------:R-:W-:Y:S01]  /*5000*/  ULDC.64 UR8, c[0x0][0x5d0] ;  /* 0x0001740000087ab9 */ /* 0x000fe20000000a00 */
[----:B------:R-:W-:Y:S02]  /*5010*/  USHF.L.U32 UR41, UR41, 0x8, URZ ;  /* 0x0000000829297899 */ /* 0x000fe4000800063f */
[----:B------:R-:W-:Y:S02]  /*5020*/  UIMAD UR4, UR10, UR8, URZ ;  /* 0x000000080a0472a4 */ /* 0x000fe4000f8e023f */
[----:B------:R-:W-:-:S02]  /*5030*/  UIADD3 UR39, UR44, UR39, URZ ;  /* 0x000000272c277290 */ /* 0x000fc4000fffe03f */
[----:B------:R-:W-:Y:S02]  /*5040*/  UIMAD UR4, UR43, UR9, UR4 ;  /* 0x000000092b0472a4 */ /* 0x000fe4000f8e0204 */
[----:B------:R-:W-:Y:S01]  /*5050*/  UISETP.GT.U32.AND UP0, UPT, UR39, 0x6, UPT ;  /* 0x000000062700788c */ /* 0x000fe2000bf04070 */
[----:B------:R-:W-:Y:S01]  /*5060*/  ULDC UR9, c[0x0][0x284] ;  /* 0x0000a10000097ab9 */ /* 0x000fe20000000800 */
[----:B------:R-:W-:Y:S01]  /*5070*/  UISETP.GE.U32.AND UP1, UPT, UR44, 0x7, UPT ;  /* 0x000000072c00788c */ /* 0x000fe2000bf26070 */
[----:B------:R-:W-:Y:S01]  /*5080*/  IMAD.U32 R153, RZ, RZ, UR9 ;  /* 0x00000009ff997e24 */ /* 0x000fe2000f8e00ff */
[----:B------:R-:W-:Y:S01]  /*5090*/  UISETP.LT.U32.AND UP0, UPT, UR44, 0x7, UP0 ;  /* 0x000000072c00788c */ /* 0x000fe20008701070 */
[--C-:B-1----:R-:W-:Y:S02]  /*50a0*/  SHF.R.U32.HI R4, RZ, 0x7, R8.reuse ;  /* 0x00000007ff047819 */ /* 0x102fe40000011608 */
[----:B------:R-:W-:Y:S02]  /*50b0*/  SHF.R.U32.HI R5, RZ, 0x2, R8 ;  /* 0x00000002ff057819 */ /* 0x000fe40000011608 */
[----:B------:R-:W-:-:S02]  /*50c0*/  LOP3.LUT R4, R4, 0x1, RZ, 0xc0, !PT ;  /* 0x0000000104047812 */ /* 0x000fc400078ec0ff */
[C---:B------:R-:W-:Y:S02]  /*50d0*/  SHF.L.U32 R18, R8.reuse, 0x1, RZ ;  /* 0x0000000108127819 */ /* 0x040fe400000006ff */
[----:B------:R-:W-:Y:S01]  /*50e0*/  LOP3.LUT R6, R8, 0x60, RZ, 0xc0, !PT ;  /* 0x0000006008067812 */ /* 0x000fe200078ec0ff */
[----:B------:R-:W-:Y:S01]  /*50f0*/  IMAD.SHL.U32 R3, R4, 0x40, RZ ;  /* 0x0000004004037824 */ /* 0x000fe200078e00ff */
[----:B------:R-:W-:Y:S02]  /*5100*/  LOP3.LUT R5, R5, 0x7, RZ, 0xc0, !PT ;  /* 0x0000000705057812 */ /* 0x000fe400078ec0ff */
[----:B------:R-:W-:Y:S02]  /*5110*/  LOP3.LUT R18, R18, 0x6, RZ, 0xc0, !PT ;  /* 0x0000000612127812 */ /* 0x000fe400078ec0ff */
[----:B------:R-:W-:Y:S02]  /*5120*/  SHF.R.U32.HI R6, RZ, 0x1, R6 ;  /* 0x00000001ff067819 */ /* 0x000fe40000011606 */
[----:B------:R-:W-:-:S02]  /*5130*/  LOP3.LUT R3, R3, 0x40, R5, 0xe2, !PT ;  /* 0x0000004003037812 */ /* 0x000fc400078ee205 */
[----:B------:R-:W-:Y:S01]  /*5140*/  PRMT R18, R18, R19, UR42 ;  /* 0x0000002a12127e16 */ /* 0x000fe20008000013 */
[----:B------:R-:W-:Y:S01]  /*5150*/  USHF.L.U32 UR42, UR42, 0x8, URZ ;  /* 0x000000082a2a7899 */ /* 0x000fe2000800063f */
[----:B0-----:R-:W-:Y:S01]  /*5160*/  IADD3 R0, RZ, -R6, -R5 ;  /* 0x80000006ff007210 */ /* 0x001fe20007ffe805 */
[----:B------:R-:W-:Y:S01]  /*5170*/  IMAD.MOV.U32 R5, RZ, RZ, -0x2 ;  /* 0xfffffffeff057424 */ /* 0x000fe200078e00ff */
[----:B------:R-:W-:Y:S01]  /*5180*/  LOP3.LUT R3, R3, UR6, R6, 0xfe, !PT ;  /* 0x0000000603037c12 */ /* 0x000fe2000f8efe06 */
[----:B------:R-:W-:Y:S01]  /*5190*/  IMAD.U32 R6, RZ, RZ, UR8 ;  /* 0x00000008ff067e24 */ /* 0x000fe2000f8e00ff */
[----:B------:R-:W-:Y:S01]  /*51a0*/  SHF.R.S32.HI R19, RZ, 0x1f, R18 ;  /* 0x0000001fff137819 */ /* 0x000fe20000011412 */
[----:B------:R-:W-:Y:S01]  /*51b0*/  ULDC UR8, c[0x0][0x288] ;  /* 0x0000a20000087ab9 */ /* 0x000fe20000000800 */
[----:B------:R-:W-:Y:S01]  /*51c0*/  IMAD R0, R4, -0x40, R0 ;  /* 0xffffffc004007824 */ /* 0x000fe200078e0200 */
[----:B------:R-:W-:Y:S01]  /*51d0*/  UISETP.GE.AND UP2, UPT, UR42, UR8, UPT ;  /* 0x000000082a00728c */ /* 0x000fe2000bf46270 */
[----:B------:R-:W-:-:S03]  /*51e0*/  IMAD.WIDE.U32 R6, R6, UR43, R18 ;  /* 0x0000002b06067c25 */ /* 0x000fc6000f8e0012 */
[----:B------:R-:W-:Y:S02]  /*51f0*/  UISETP.GE.OR UP2, UPT, UR41, UR9, UP2 ;  /* 0x000000092900728c */ /* 0x000fe40009746670 */
[----:B------:R-:W-:Y:S01]  /*5200*/  IADD3 R153, R153, -UR41, R0 ;  /* 0x8000002999997c10 */ /* 0x000fe2000fffe000 */
[----:B------:R-:W-:Y:S01]  /*5210*/  VIADD R7, R7, UR4 ;  /* 0x0000000407077c36 */ /* 0x000fe20008000000 */
[----:B------:R-:W-:Y:S01]  /*5220*/  UIMAD.WIDE.U32 UR4, UR39, 0x24924925, URZ ;  /* 0x24924925270478a5 */ /* 0x000fe2000f8e003f */
[----:B------:R-:W-:Y:S01]  /*5230*/  LOP3.LUT R0, R8, 0x3, RZ, 0xc0, !PT ;  /* 0x0000000308007812 */ /* 0x000fe200078ec0ff */
[----:B------:R-:W-:Y:S01]  /*5240*/  UMOV UR41, 0xffffffff ;  /* 0xffffffff00297882 */ /* 0x000fe20000000000 */
[----:B------:R-:W-:Y:S01]  /*5250*/  PLOP3.LUT P0, PT, PT, PT, UP2, 0x80, 0x0 ;  /* 0x000000000000781c */ /* 0x000fe20003f0f028 */
[----:B------:R-:W-:Y:S02]  /*5260*/  UIADD3 UR4, UR39, -UR5, URZ ;  /* 0x8000000527047290 */ /* 0x000fe4000fffe03f */
[----:B------:R-:W-:Y:S01]  /*5270*/  IMAD R0, R0, R5, UR8 ;  /* 0x0000000800007e24 */ /* 0x000fe2000f8e0205 */
[----:B------:R-:W-:-:S02]  /*5280*/  USEL UR8, URZ, 0x1, !UP0 ;  /* 0x000000013f087887 */ /* 0x000fc4000c000000 */
[----:B------:R-:W-:Y:S01]  /*5290*/  ULEA.HI UR4, UR4, UR5, URZ, 0x1f ;  /* 0x0000000504047291 */ /* 0x000fe2000f8ff83f */
[----:B------:R-:W-:Y:S01]  /*52a0*/  VIADD R0, R0, -UR42 ;  /* 0x8000002a00007c36 */ /* 0x000fe20008000000 */
[----:B------:R-:W-:Y:S02]  /*52b0*/  ULOP3.LUT UR38, UR38, UR8, URZ, 0x3c, !UPT ;  /* 0x0000000826267292 */ /* 0x000fe4000f8e3c3f */
[----:B------:R-:W-:-:S04]  /*52c0*/  USHF.R.U32.HI UR4, URZ, 0x2, UR4 ;  /* 0x000000023f047899 */ /* 0x000fc80008011604 */
[----:B------:R-:W-:Y:S02]  /*52d0*/  @UP1 ULOP3.LUT UR38, UR38, 0x1, UR4, 0x78, !UPT ;  /* 0x0000000126261892 */ /* 0x000fe4000f8e7804 */
[----:B------:R-:W-:Y:S01]  /*52e0*/  UIMAD UR39, UR4, -0x7, UR39 ;  /* 0xfffffff9042778a4 */ /* 0x000fe2000f8e0227 */
[----:B------:R-:W-:Y:S11]  /*52f0*/  @P0 BRA `(.L_x_34) ;  /* 0x0000010400d80947 */ /* 0x000ff60003800000 */
[----:B-----5:R-:W-:Y:S01]  /*5300*/  FSETP.NEU.AND P0, PT, R16, RZ, PT ;  /* 0x000000ff1000720b */ /* 0x020fe20003f0d000 */
[----:B------:R-:W-:Y:S01]  /*5310*/  ULDC.64 UR8, c[0x0][0x5c8] ;  /* 0x0001720000087ab9 */ /* 0x000fe20000000a00 */
[----:B------:R-:W-:Y:S01]  /*5320*/  ISETP.GT.AND P3, PT, R153, RZ, PT ;  /* 0x000000ff9900720c */ /* 0x000fe20003f64270 */
[----:B------:R-:W-:Y:S01]  /*5330*/  UIMAD UR4, UR7, UR8, URZ ;  /* 0x00000008070472a4 */ /* 0x000fe2000f8e023f */
[----:B------:R-:W-:Y:S01]  /*5340*/  IMAD.U32 R10, RZ, RZ, UR9 ;  /* 0x00000009ff0a7e24 */ /* 0x000fe2000f8e00ff */
[----:B------:R-:W-:Y:S01]  /*5350*/  BSSY B0, `(.L_x_34) ;  /* 0x0001070000007945 */ /* 0x000fe20003800000 */
[----:B------:R-:W-:Y:S01]  /*5360*/  IMAD.WIDE.U32 R6, R3, UR8, R6 ;  /* 0x0000000803067c25 */ /* 0x000fe2000f8e0006 */
[----:B------:R-:W-:-:S03]  /*5370*/  ISETP.GT.AND P1, PT, R0, RZ, P3 ;  /* 0x000000ff0000720c */ /* 0x000fc60001f24270 */
[----:B------:R-:W-:-:S04]  /*5380*/  IMAD R10, R3, R10, UR4 ;  /* 0x00000004030a7e24 */ /* 0x000fc8000f8e020a */
[----:B------:R-:W-:Y:S01]  /*5390*/  IMAD.IADD R10, R7, 0x1, R10 ;  /* 0x00000001070a7824 */ /* 0x000fe200078e020a */
[----:B------:R-:W-:Y:S06]  /*53a0*/  @!P0 BRA `(.L_x_35) ;  /* 0x000000b800108947 */ /* 0x000fec0003800000 */
[----:B------:R-:W0:Y:S01]  /*53b0*/  LDC.64 R22, c[0x0][0x5b8] ;  /* 0x00016e00ff167b82 */ /* 0x000e220000000a00 */
[----:B------:R-:W2:Y:S01]  /*53c0*/  LDL.LU R11, [R1] ;  /* 0x00000000010b7983 */ /* 0x000ea20000300800 */
[----:B------:R-:W-:-:S06]  /*53d0*/  ULDC.64 UR4, c[0x0][0x5c0] ;  /* 0x0001700000047ab9 */ /* 0x000fcc0000000a00 */
[----:B------:R-:W1:Y:S08]  /*53e0*/  LDC.64 R14, c[0x0][0x5b0] ;  /* 0x00016c00ff0e7b82 */ /* 0x000e700000000a00 */
[----:B------:R-:W3:Y:S01]  /*53f0*/  LDC.64 R12, c[0x0][0x5a8] ;  /* 0x00016a00ff0c7b82 */ /* 0x000ee20000000a00 */
[C---:B0-----:R-:W-:Y:S02]  /*5400*/  IMAD R159, R22.reuse, UR10, RZ ;  /* 0x0000000a169f7c24 */ /* 0x041fe4000f8e02ff */
[----:B------:R-:W-:-:S04]  /*5410*/  IMAD.WIDE.U32 R154, R22, UR43, R18 ;  /* 0x0000002b169a7c25 */ /* 0x000fc8000f8e0012 */
[----:B------:R-:W-:Y:S01]  /*5420*/  IMAD R159, R23, UR43, R159 ;  /* 0x0000002b179f7c24 */ /* 0x000fe2000f8e029f */
[----:B------:R-:W-:Y:S01]  /*5430*/  MOV R20, R154 ;  /* 0x0000009a00147202 */ /* 0x000fe20000000f00 */
[----:B-1----:R-:W-:Y:S02]  /*5440*/  IMAD R158, R14, UR7, RZ ;  /* 0x000000070e9e7c24 */ /* 0x002fe4000f8e02ff */
[----:B------:R-:W-:Y:S02]  /*5450*/  IMAD.IADD R21, R155, 0x1, R159 ;  /* 0x000000019b157824 */ /* 0x000fe400078e029f */
[C---:B------:R-:W-:Y:S02]  /*5460*/  IMAD R158, R3.reuse, R15, R158 ;  /* 0x0000000f039e7224 */ /* 0x040fe400078e029e */
[----:B------:R-:W-:-:S04]  /*5470*/  IMAD.WIDE.U32 R4, R3, R14, R20 ;  /* 0x0000000e03047225 */ /* 0x000fc800078e0014 */
[----:B------:R-:W-:Y:S01]  /*5480*/  IMAD.IADD R5, R5, 0x1, R158 ;  /* 0x0000000105057824 */ /* 0x000fe200078e029e */
[----:B---3--:R-:W-:-:S04]  /*5490*/  LEA R8, P0, R4, R12, 0x1 ;  /* 0x0000000c04087211 */ /* 0x008fc800078008ff */
[----:B------:R-:W-:-:S05]  /*54a0*/  LEA.HI.X R9, R4, R13, R5, 0x1, P0 ;  /* 0x0000000d04097211 */ /* 0x000fca00000f0c05 */
[----:B------:R-:W3:Y:S01]  /*54b0*/  @P1 LDG.E.LTC128B.U16 R23, desc[UR36][R8.64] ;  /* 0x0000002408171981 */ /* 0x000ee2000c1e1520 */
[----:B------:R-:W-:Y:S01]  /*54c0*/  BSSY B1, `(.L_x_36) ;  /* 0x0000011000017945 */ /* 0x000fe20003800000 */
[----:B---3--:R-:W-:-:S04]  /*54d0*/  IMAD.U32 R4, R23, 0x10000, RZ ;  /* 0x0001000017047824 */ /* 0x008fc800078e00ff */
[----:B------:R-:W-:-:S04]  /*54e0*/  FMUL R4, R4, R16 ;  /* 0x0000001004047220 */ /* 0x000fc80000400000 */
[----:B--2---:R-:W-:Y:S01]  /*54f0*/  FFMA R7, R11, R2, R4 ;  /* 0x000000020b077223 */ /* 0x004fe20000000004 */
[----:B------:R-:W-:-:S04]  /*5500*/  LEA R4, P0, R6, UR4, 0x1 ;  /* 0x0000000406047c11 */ /* 0x000fc8000f8008ff */
[----:B------:R-:W-:Y:S02]  /*5510*/  LEA.HI.X R5, R6, UR5, R10, 0x1, P0 ;  /* 0x0000000506057c11 */ /* 0x000fe400080f0c0a */
[----:B------:R-:W-:-:S05]  /*5520*/  F2FP.BF16.F32.PACK_AB R6, RZ, R7 ;  /* 0x00000007ff06723e */ /* 0x000fca00000010ff */
[----:B------:R0:W-:Y:S02]  /*5530*/  @P1 STG.E.U16 desc[UR36][R4.64], R6 ;  /* 0x0000000604001986 */ /* 0x0001e4000c101524 */
[----:B0-----:R-:W-:-:S04]  /*5540*/  IMAD.WIDE.U32 R6, R3, R14, R18 ;  /* 0x0000000e03067225 */ /* 0x001fc800078e0012 */
[----:B------:R-:W-:Y:S02]  /*5550*/  IMAD.IADD R7, R158, 0x1, R7 ;  /* 0x000000019e077824 */ /* 0x000fe400078e0207 */
[----:B------:R-:W-:-:S04]  /*5560*/  IMAD.WIDE.U32 R6, R22, UR43, R6 ;  /* 0x0000002b16067c25 */ /* 0x000fc8000f8e0006 */
[----:B------:R-:W-:Y:S01]  /*5570*/  IMAD.IADD R7, R159, 0x1, R7 ;  /* 0x000000019f077824 */ /* 0x000fe200078e0207 */
[----:B------:R-:W-:-:S04]  /*5580*/  LEA R10, P0, R6, R12, 0x1 ;  /* 0x0000000c060a7211 */ /* 0x000fc800078008ff */
[----:B------:R-:W-:Y:S02]  /*5590*/  LEA.HI.X R11, R6, R13, R7, 0x1, P0 ;  /* 0x0000000d060b7211 */ /* 0x000fe400000f0c07 */
[----:B------:R-:W-:-:S13]  /*55a0*/  ISETP.GT.AND P0, PT, R0, 0x1, P3 ;  /* 0x000000010000780c */ /* 0x000fda0001f04270 */
[----:B------:R-:W-:Y:S05]  /*55b0*/  @!P0 BRA `(.L_x_37) ;  /* 0x0000000000048947 */ /* 0x000fea0003800000 */
[----:B------:R0:W5:Y:S02]  /*55c0*/  LDG.E.LTC128B.U16 R23, desc[UR36][R10.64+0x2] ;  /* 0x000002240a177981 */ /* 0x000164000c1e1520 */
.L_x_37:
[----:B------:R-:W-:Y:S05]  /*55d0*/  BSYNC B1 ;  /* 0x0000000000017941 */ /* 0x000fea0003800000 */
.L_x_36:
[----:B------:R-:W2:Y:S01]  /*55e0*/  LDL.LU R7, [R1+0x4] ;  /* 0x0000040001077983 */ /* 0x000ea20000300800 */
[----:B-----5:R-:W-:Y:S01]  /*55f0*/  IMAD.U32 R6, R23, 0x10000, RZ ;  /* 0x0001000017067824 */ /* 0x020fe200078e00ff */
[C---:B------:R-:W-:Y:S01]  /*5600*/  SHF.L.U64.HI R157, R14.reuse, 0x3, R15 ;  /* 0x000000030e9d7819 */ /* 0x040fe2000001020f */
[----:B------:R-:W-:Y:S01]  /*5610*/  IMAD.SHL.U32 R156, R14, 0x8, RZ ;  /* 0x000000080e9c7824 */ /* 0x000fe200078e00ff */
[----:B------:R-:W3:Y:S01]  /*5620*/  LDL.LU R160, [R1+0x8] ;  /* 0x0000080001a07983 */ /* 0x000ee20000300800 */
[----:B------:R-:W-:-:S04]  /*5630*/  FMUL R6, R6, R16 ;  /* 0x0000001006067220 */ /* 0x000fc80000400000 */
[----:B--2---:R-:W-:-:S05]  /*5640*/  FFMA R6, R7, R2, R6 ;  /* 0x0000000207067223 */ /* 0x004fca0000000006 */
[----:B------:R-:W-:-:S05]  /*5650*/  F2FP.BF16.F32.PACK_AB R6, RZ, R6 ;  /* 0x00000006ff06723e */ /* 0x000fca00000010ff */
[----:B------:R1:W-:Y:S01]  /*5660*/  @P0 STG.E.U16 desc[UR36][R4.64+0x2], R6 ;  /* 0x0000020604000986 */ /* 0x0003e2000c101524 */
[----:B------:R-:W-:-:S04]  /*5670*/  ISETP.GT.AND P0, PT, R153, 0x8, PT ;  /* 0x000000089900780c */ /* 0x000fc80003f04270 */
[----:B------:R-:W-:Y:S01]  /*5680*/  ISETP.GT.AND P1, PT, R0, RZ, P0 ;  /* 0x000000ff0000720c */ /* 0x000fe20000724270 */
[----:B-1----:R-:W-:-:S04]  /*5690*/  IMAD.WIDE.U32 R6, R3, R14, R156 ;  /* 0x0000000e03067225 */ /* 0x002fc800078e009c */
[----:B------:R-:W-:Y:S01]  /*56a0*/  IMAD.IADD R158, R158, 0x1, R7 ;  /* 0x000000019e9e7824 */ /* 0x000fe200078e0207 */
[----:B------:R-:W-:-:S05]  /*56b0*/  IADD3 R7, P2, R154, R6, RZ ;  /* 0x000000069a077210 */ /* 0x000fca0007f5e0ff */
[----:B------:R-:W-:Y:S01]  /*56c0*/  IMAD.X R9, R158, 0x1, R21, P2 ;  /* 0x000000019e097824 */ /* 0x000fe200010e0615 */
[----:B------:R-:W-:-:S04]  /*56d0*/  LEA R8, P2, R7, R12, 0x1 ;  /* 0x0000000c07087211 */ /* 0x000fc800078408ff */
[----:B------:R-:W-:-:S05]  /*56e0*/  LEA.HI.X R9, R7, R13, R9, 0x1, P2 ;  /* 0x0000000d07097211 */ /* 0x000fca00010f0c09 */
[----:B------:R1:W2:Y:S01]  /*56f0*/  @P1 LDG.E.LTC128B.U16 R23, desc[UR36][R8.64] ;  /* 0x0000002408171981 */ /* 0x0002a2000c1e1520 */
[----:B------:R-:W-:Y:S01]  /*5700*/  IADD3 R6, P2, R18, R6, RZ ;  /* 0x0000000612067210 */ /* 0x000fe20007f5e0ff */
[----:B------:R-:W-:Y:S01]  /*5710*/  BSSY B1, `(.L_x_38) ;  /* 0x0000016000017945 */ /* 0x000fe20003800000 */
[----:B------:R-:W-:-:S03]  /*5720*/  ISETP.GT.AND P4, PT, R0, 0x1, P0 ;  /* 0x000000010000780c */ /* 0x000fc60000784270 */
[----:B------:R-:W-:Y:S02]  /*5730*/  IMAD.X R7, R19, 0x1, R158, P2 ;  /* 0x0000000113077824 */ /* 0x000fe400010e069e */
[----:B------:R-:W-:Y:S02]  /*5740*/  IMAD.U32 R158, RZ, RZ, UR9 ;  /* 0x00000009ff9e7e24 */ /* 0x000fe4000f8e00ff */
[----:B------:R-:W-:-:S05]  /*5750*/  IMAD.WIDE.U32 R6, R22, UR43, R6 ;  /* 0x0000002b16067c25 */ /* 0x000fca000f8e0006 */
[----:B------:R-:W-:Y:S02]  /*5760*/  IADD3 R7, R159, R7, RZ ;  /* 0x000000079f077210 */ /* 0x000fe40007ffe0ff */
[----:B-1----:R-:W-:-:S04]  /*5770*/  LEA R8, P2, R6, R12, 0x1 ;  /* 0x0000000c06087211 */ /* 0x002fc800078408ff */
[----:B------:R-:W-:Y:S01]  /*5780*/  LEA.HI.X R9, R6, R13, R7, 0x1, P2 ;  /* 0x0000000d06097211 */ /* 0x000fe200010f0c07 */
[----:B--2---:R-:W-:-:S04]  /*5790*/  IMAD.U32 R6, R23, 0x10000, RZ ;  /* 0x0001000017067824 */ /* 0x004fc800078e00ff */
[----:B------:R-:W-:-:S04]  /*57a0*/  FMUL R6, R6, R16 ;  /* 0x0000001006067220 */ /* 0x000fc80000400000 */
[----:B---3--:R-:W-:Y:S01]  /*57b0*/  FFMA R7, R160, R2, R6 ;  /* 0x00000002a0077223 */ /* 0x008fe20000000006 */
[----:B------:R-:W-:Y:S02]  /*57c0*/  IMAD.U32 R160, RZ, RZ, UR8 ;  /* 0x00000008ffa07e24 */ /* 0x000fe4000f8e00ff */
[----:B------:R-:W-:Y:S02]  /*57d0*/  IMAD.U32 R6, RZ, RZ, UR8 ;  /* 0x00000008ff067e24 */ /* 0x000fe4000f8e00ff */
[----:B------:R-:W-:Y:S01]  /*57e0*/  IMAD.SHL.U32 R160, R160, 0x10, RZ ;  /* 0x00000010a0a07824 */ /* 0x000fe200078e00ff */
[----:B------:R-:W-:Y:S02]  /*57f0*/  F2FP.BF16.F32.PACK_AB R7, RZ, R7 ;  /* 0x00000007ff07723e */ /* 0x000fe400000010ff */
[----:B------:R-:W-:Y:S02]  /*5800*/  SHF.L.U64.HI R158, R6, 0x4, R158 ;  /* 0x00000004069e7819 */ /* 0x000fe4000001029e */
[----:B------:R-:W-:-:S02]  /*5810*/  IADD3 R6, P2, R160, R4, RZ ;  /* 0x00000004a0067210 */ /* 0x000fc40007f5e0ff */
[----:B------:R-:W-:-:S03]  /*5820*/  PRMT R161, R7, 0x7610, R161 ;  /* 0x0000761007a17816 */ /* 0x000fc600000000a1 */
[----:B------:R-:W-:-:S05]  /*5830*/  IMAD.X R7, R158, 0x1, R5, P2 ;  /* 0x000000019e077824 */ /* 0x000fca00010e0605 */
[----:B------:R1:W-:Y:S01]  /*5840*/  @P1 STG.E.U16 desc[UR36][R6.64], R161 ;  /* 0x000000a106001986 */ /* 0x0003e2000c101524 */
[----:B------:R-:W-:Y:S05]  /*5850*/  @!P4 BRA `(.L_x_39) ;  /* 0x000000000004c947 */ /* 0x000fea0003800000 */
[----:B------:R2:W5:Y:S02]  /*5860*/  LDG.E.LTC128B.U16 R23, desc[UR36][R8.64+0x2] ;  /* 0x0000022408177981 */ /* 0x000564000c1e1520 */
.L_x_39:
[----:B------:R-:W-:Y:S05]  /*5870*/  BSYNC B1 ;  /* 0x0000000000017941 */ /* 0x000fea0003800000 */
.L_x_38:
[----:B------:R-:W3:Y:S01]  /*5880*/  LDL.LU R162, [R1+0xc] ;  /* 0x00000c0001a27983 */ /* 0x000ee20000300800 */
[----:B-1---5:R-:W-:Y:S01]  /*5890*/  IMAD.U32 R161, R23, 0x10000, RZ ;  /* 0x0001000017a17824 */ /* 0x022fe200078e00ff */
[----:B------:R-:W-:Y:S01]  /*58a0*/  ISETP.GT.AND P1, PT, R0, 0x8, P3 ;  /* 0x000000080000780c */ /* 0x000fe20001f24270 */
[----:B------:R-:W-:Y:S02]  /*58b0*/  BSSY B1, `(.L_x_40) ;  /* 0x0000007000017945 */ /* 0x000fe40003800000 */
[----:B------:R-:W-:-:S04]  /*58c0*/  FMUL R161, R161, R16 ;  /* 0x00000010a1a17220 */ /* 0x000fc80000400000 */
[----:B---3--:R-:W-:-:S05]  /*58d0*/  FFMA R161, R162, R2, R161 ;  /* 0x00000002a2a17223 */ /* 0x008fca00000000a1 */
[----:B------:R-:W-:-:S05]  /*58e0*/  F2FP.BF16.F32.PACK_AB R161, RZ, R161 ;  /* 0x000000a1ffa1723e */ /* 0x000fca00000010ff */
[----:B------:R1:W-:Y:S01]  /*58f0*/  @P4 STG.E.U16 desc[UR36][R6.64+0x2], R161 ;  /* 0x000002a106004986 */ /* 0x0003e2000c101524 */
[----:B------:R-:W-:Y:S05]  /*5900*/  @!P1 BRA `(.L_x_41) ;  /* 0x0000000000049947 */ /* 0x000fea0003800000 */
[----:B------:R3:W5:Y:S02]  /*5910*/  LDG.E.LTC128B.U16 R23, desc[UR36][R10.64+0x10] ;  /* 0x000010240a177981 */ /* 0x000764000c1e1520 */
.L_x_41:
[----:B------:R-:W-:Y:S05]  /*5920*/  BSYNC B1 ;  /* 0x0000000000017941 */ /* 0x000fea0003800000 */
.L_x_40:
[----:B------:R-:W4:Y:S01]  /*5930*/  LDL.LU R162, [R1+0x10] ;  /* 0x0000100001a27983 */ /* 0x000f220000300800 */
[----:B-1---5:R-:W-:Y:S01]  /*5940*/  IMAD.U32 R161, R23, 0x10000, RZ ;  /* 0x0001000017a17824 */ /* 0x022fe200078e00ff */
[----:B------:R-:W-:Y:S01]  /*5950*/  ISETP.GT.AND P2, PT, R0, 0x9, P3 ;  /* 0x000000090000780c */ /* 0x000fe20001f44270 */
[----:B------:R-:W-:Y:S02]  /*5960*/  BSSY B1, `(.L_x_42) ;  /* 0x0000007000017945 */ /* 0x000fe40003800000 */
[----:B------:R-:W-:-:S04]  /*5970*/  FMUL R161, R161, R16 ;  /* 0x00000010a1a17220 */ /* 0x000fc80000400000 */
[----:B----4-:R-:W-:-:S05]  /*5980*/  FFMA R161, R162, R2, R161 ;  /* 0x00000002a2a17223 */ /* 0x010fca00000000a1 */
[----:B------:R-:W-:-:S05]  /*5990*/  F2FP.BF16.F32.PACK_AB R161, RZ, R161 ;  /* 0x000000a1ffa1723e */ /* 0x000fca00000010ff */
[----:B------:R1:W-:Y:S01]  /*59a0*/  @P1 STG.E.U16 desc[UR36][R4.64+0x10], R161 ;  /* 0x000010a104001986 */ /* 0x0003e2000c101524 */
[----:B------:R-:W-:Y:S05]  /*59b0*/  @!P2 BRA `(.L_x_43) ;  /* 0x000000000004a947 */ /* 0x000fea0003800000 */
[----:B------:R4:W5:Y:S02]  /*59c0*/  LDG.E.LTC128B.U16 R23, desc[UR36][R10.64+0x12] ;  /* 0x000012240a177981 */ /* 0x000964000c1e1520 */
.L_x_43:
[----:B------:R-:W-:Y:S05]  /*59d0*/  BSYNC B1 ;  /* 0x0000000000017941 */ /* 0x000fea0003800000 */
.L_x_42:
[----:B------:R-:W2:Y:S01]  /*59e0*/  LDL.LU R162, [R1+0x14] ;  /* 0x0000140001a27983 */ /* 0x000ea20000300800 */
[----:B-1---5:R-:W-:Y:S01]  /*59f0*/  IMAD.U32 R161, R23, 0x10000, RZ ;  /* 0x0001000017a17824 */ /* 0x022fe200078e00ff */
[----:B------:R-:W-:Y:S01]  /*5a00*/  ISETP.GT.AND P1, PT, R0, 0x8, P0 ;  /* 0x000000080000780c */ /* 0x000fe20000724270 */
[----:B------:R-:W-:Y:S02]  /*5a10*/  BSSY B1, `(.L_x_44) ;  /* 0x0000007000017945 */ /* 0x000fe40003800000 */
[----:B------:R-:W-:-:S04]  /*5a20*/  FMUL R161, R161, R16 ;  /* 0x00000010a1a17220 */ /* 0x000fc80000400000 */
[----:B--2---:R-:W-:-:S05]  /*5a30*/  FFMA R161, R162, R2, R161 ;  /* 0x00000002a2a17223 */ /* 0x004fca00000000a1 */
[----:B------:R-:W-:-:S05]  /*5a40*/  F2FP.BF16.F32.PACK_AB R161, RZ, R161 ;  /* 0x000000a1ffa1723e */ /* 0x000fca00000010ff */
[----:B------:R1:W-:Y:S01]  /*5a50*/  @P2 STG.E.U16 desc[UR36][R4.64+0x12], R161 ;  /* 0x000012a104002986 */ /* 0x0003e2000c101524 */
[----:B------:R-:W-:Y:S05]  /*5a60*/  @!P1 BRA `(.L_x_45) ;  /* 0x0000000000049947 */ /* 0x000fea0003800000 */
[----:B------:R2:W5:Y:S02]  /*5a70*/  LDG.E.LTC128B.U16 R23, desc[UR36][R8.64+0x10] ;  /* 0x0000102408177981 */ /* 0x000564000c1e1520 */
.L_x_45:
[----:B------:R-:W-:Y:S05]  /*5a80*/  BSYNC B1 ;  /* 0x0000000000017941 */ /* 0x000fea0003800000 */
.L_x_44:
[----:B------:R-:W3:Y:S01]  /*5a90*/  LDL.LU R162, [R1+0x18] ;  /* 0x0000180001a27983 */ /* 0x000ee20000300800 */
[----:B-1---5:R-:W-:Y:S01]  /*5aa0*/  SHF.L.U32 R161, R23, 0x10, RZ ;  /* 0x0000001017a17819 */ /* 0x022fe200000006ff */
[----:B------:R-:W-:Y:S01]  /*5ab0*/  BSSY B1, `(.L_x_46) ;  /* 0x0000008000017945 */ /* 0x000fe20003800000 */
[----:B------:R-:W-:-:S03]  /*5ac0*/  ISETP.GT.AND P2, PT, R0, 0x9, P0 ;  /* 0x000000090000780c */ /* 0x000fc60000744270 */
[----:B------:R-:W-:-:S04]  /*5ad0*/  FMUL R161, R161, R16 ;  /* 0x00000010a1a17220 */ /* 0x000fc80000400000 */
[----:B---3--:R-:W-:-:S05]  /*5ae0*/  FFMA R161, R162, R2, R161 ;  /* 0x00000002a2a17223 */ /* 0x008fca00000000a1 */
[----:B------:R-:W-:-:S05]  /*5af0*/  F2FP.BF16.F32.PACK_AB R161, RZ, R161 ;  /* 0x000000a1ffa1723e */ /* 0x000fca00000010ff */
[----:B------:R1:W-:Y:S01]  /*5b00*/  @P1 STG.E.U16 desc[UR36][R6.64+0x10], R161 ;  /* 0x000010a106001986 */ /* 0x0003e2000c101524 */
[----:B------:R-:W-:Y:S05]  /*5b10*/  @!P2 BRA `(.L_x_47) ;  /* 0x000000000004a947 */ /* 0x000fea0003800000 */
[----:B------:R3:W5:Y:S02]  /*5b20*/  LDG.E.LTC128B.U16 R23, desc[UR36][R8.64+0x12] ;  /* 0x0000122408177981 */ /* 0x000764000c1e1520 */
.L_x_47:
[----:B------:R-:W-:Y:S05]  /*5b30*/  BSYNC B1 ;  /* 0x0000000000017941 */ /* 0x000fea0003800000 */
.L_x_46:
        /* <DEDUP_REMOVED lines=10> */
.L_x_49:
[----:B------:R-:W-:Y:S05]  /*5be0*/  BSYNC B1 ;  /* 0x0000000000017941 */ /* 0x000fea0003800000 */
.L_x_48:
        /* <DEDUP_REMOVED lines=10> */
.L_x_51:
[----:B------:R-:W-:Y:S05]  /*5c90*/  BSYNC B1 ;  /* 0x0000000000017941 */ /* 0x000fea0003800000 */
.L_x_50:
        /* <DEDUP_REMOVED lines=10> */
.L_x_53:
[----:B------:R-:W-:Y:S05]  /*5d40*/  BSYNC B1 ;  /* 0x0000000000017941 */ /* 0x000fea0003800000 */
.L_x_52:
        /* <DEDUP_REMOVED lines=10> */
.L_x_55:
[----:B------:R-:W-:Y:S05]  /*5df0*/  BSYNC B1 ;  /* 0x0000000000017941 */ /* 0x000fea0003800000 */
.L_x_54:
        /* <DEDUP_REMOVED lines=10> */
.L_x_57:
[----:B------:R-:W-:Y:S05]  /*5ea0*/  BSYNC B1 ;  /* 0x0000000000017941 */ /* 0x000fea0003800000 */
.L_x_56:
        /* <DEDUP_REMOVED lines=10> */
.L_x_59:
[----:B------:R-:W-:Y:S05]  /*5f50*/  BSYNC B1 ;  /* 0x0000000000017941 */ /* 0x000fea0003800000 */
.L_x_58:
        /* <DEDUP_REMOVED lines=10> */
.L_x_61:
[----:B------:R-:W-:Y:S05]  /*6000*/  BSYNC B1 ;  /* 0x0000000000017941 */ /* 0x000fea0003800000 */
.L_x_60:
        /* <DEDUP_REMOVED lines=10> */
.L_x_63:
[----:B------:R-:W-:Y:S05]  /*60b0*/  BSYNC B1 ;  /* 0x0000000000017941 */ /* 0x000fea0003800000 */
.L_x_62:
        /* <DEDUP_REMOVED lines=10> */
.L_x_65:
[----:B------:R-:W-:Y:S05]  /*6160*/  BSYNC B1 ;  /* 0x0000000000017941 */ /* 0x000fea0003800000 */
.L_x_64:
        /* <DEDUP_REMOVED lines=10> */
.L_x_67:
[----:B------:R-:W-:Y:S05]  /*6210*/  BSYNC B1 ;  /* 0x0000000000017941 */ /* 0x000fea0003800000 */
.L_x_66:
        /* <DEDUP_REMOVED lines=10> */
.L_x_69:
[----:B------:R-:W-:Y:S05]  /*62c0*/  BSYNC B1 ;  /* 0x0000000000017941 */ /* 0x000fea0003800000 */
.L_x_68:
        /* <DEDUP_REMOVED lines=10> */
.L_x_71:
[----:B------:R-:W-:Y:S05]  /*6370*/  BSYNC B1 ;  /* 0x0000000000017941 */ /* 0x000fea0003800000 */
.L_x_70:
        /* <DEDUP_REMOVED lines=10> */
.L_x_73:
[----:B------:R-:W-:Y:S05]  /*6420*/  BSYNC B1 ;  /* 0x0000000000017941 */ /* 0x000fea0003800000 */
.L_x_72:
        /* <DEDUP_REMOVED lines=10> */
.L_x_75:
[----:B------:R-:W-:Y:S05]  /*64d0*/  BSYNC B1 ;  /* 0x0000000000017941 */ /* 0x000fea0003800000 */
.L_x_74:
        /* <DEDUP_REMOVED lines=10> */
.L_x_77:
[----:B------:R-:W-:Y:S05]  /*6580*/  BSYNC B1 ;  /* 0x0000000000017941 */ /* 0x000fea0003800000 */
.L_x_76:
        /* <DEDUP_REMOVED lines=10> */
.L_x_79:
[----:B------:R-:W-:Y:S05]  /*6630*/  BSYNC B1 ;  /* 0x0000000000017941 */ /* 0x000fea0003800000 */
.L_x_78:
        /* <DEDUP_REMOVED lines=10> */
.L_x_81:
[----:B------:R-:W-:Y:S05]  /*66e0*/  BSYNC B1 ;  /* 0x0000000000017941 */ /* 0x000fea0003800000 */
.L_x_80:
        /* <DEDUP_REMOVED lines=10> */
.L_x_83:
[----:B------:R-:W-:Y:S05]  /*6790*/  BSYNC B1 ;  /* 0x0000000000017941 */ /* 0x000fea0003800000 */
.L_x_82:
        /* <DEDUP_REMOVED lines=10> */
.L_x_85:
[----:B------:R-:W-:Y:S05]  /*6840*/  BSYNC B1 ;  /* 0x0000000000017941 */ /* 0x000fea0003800000 */
.L_x_84:
        /* <DEDUP_REMOVED lines=10> */
.L_x_87:
[----:B------:R-:W-:Y:S05]  /*68f0*/  BSYNC B1 ;  /* 0x0000000000017941 */ /* 0x000fea0003800000 */
.L_x_86:
        /* <DEDUP_REMOVED lines=10> */
.L_x_89:
[----:B------:R-:W-:Y:S05]  /*69a0*/  BSYNC B1 ;  /* 0x0000000000017941 */ /* 0x000fea0003800000 */
.L_x_88:
        /* <DEDUP_REMOVED lines=10> */
.L_x_91:
[----:B------:R-:W-:Y:S05]  /*6a50*/  BSYNC B1 ;  /* 0x0000000000017941 */ /* 0x000fea0003800000 */
.L_x_90:
        /* <DEDUP_REMOVED lines=10> */
.L_x_93:
[----:B------:R-:W-:Y:S05]  /*6b00*/  BSYNC B1 ;  /* 0x0000000000017941 */ /* 0x000fea0003800000 */
.L_x_92:
        /* <DEDUP_REMOVED lines=10> */
.L_x_95:
[----:B------:R-:W-:Y:S05]  /*6bb0*/  BSYNC B1 ;  /* 0x0000000000017941 */ /* 0x000fea0003800000 */
.L_x_94:
        /* <DEDUP_REMOVED lines=10> */
.L_x_97:
[----:B------:R-:W-:Y:S05]  /*6c60*/  BSYNC B1 ;  /* 0x0000000000017941 */ /* 0x000fea0003800000 */
.L_x_96:
        /* <DEDUP_REMOVED lines=10> */
.L_x_99:
[----:B------:R-:W-:Y:S05]  /*6d10*/  BSYNC B1 ;  /* 0x0000000000017941 */ /* 0x000fea0003800000 */
.L_x_98:
        /* <DEDUP_REMOVED lines=10> */
.L_x_101:
[----:B------:R-:W-:Y:S05]  /*6dc0*/  BSYNC B1 ;  /* 0x0000000000017941 */ /* 0x000fea0003800000 */
.L_x_100:
        /* <DEDUP_REMOVED lines=10> */
.L_x_103:
[----:B------:R-:W-:Y:S05]  /*6e70*/  BSYNC B1 ;  /* 0x0000000000017941 */ /* 0x000fea0003800000 */
.L_x_102:
        /* <DEDUP_REMOVED lines=10> */
.L_x_105:
[----:B------:R-:W-:Y:S05]  /*6f20*/  BSYNC B1 ;  /* 0x0000000000017941 */ /* 0x000fea0003800000 */
.L_x_104:
        /* <DEDUP_REMOVED lines=10> */
.L_x_107:
[----:B------:R-:W-:Y:S05]  /*6fd0*/  BSYNC B1 ;  /* 0x0000000000017941 */ /* 0x000fea0003800000 */
.L_x_106:
        /* <DEDUP_REMOVED lines=10> */
.L_x_109:
[----:B------:R-:W-:Y:S05]  /*7080*/  BSYNC B1 ;  /* 0x0000000000017941 */ /* 0x000fea0003800000 */
.L_x_108:
        /* <DEDUP_REMOVED lines=10> */
.L_x_111:
[----:B------:R-:W-:Y:S05]  /*7130*/  BSYNC B1 ;  /* 0x0000000000017941 */ /* 0x000fea0003800000 */
.L_x_110:
        /* <DEDUP_REMOVED lines=10> */
.L_x_113:
[----:B------:R-:W-:Y:S05]  /*71e0*/  BSYNC B1 ;  /* 0x0000000000017941 */ /* 0x000fea0003800000 */
.L_x_112:
        /* <DEDUP_REMOVED lines=10> */
.L_x_115:
[----:B------:R-:W-:Y:S05]  /*7290*/  BSYNC B1 ;  /* 0x0000000000017941 */ /* 0x000fea0003800000 */
.L_x_114:
        /* <DEDUP_REMOVED lines=10> */
.L_x_117:
[----:B------:R-:W-:Y:S05]  /*7340*/  BSYNC B1 ;  /* 0x0000000000017941 */ /* 0x000fea0003800000 */
.L_x_116:
        /* <DEDUP_REMOVED lines=10> */
.L_x_119:
[----:B------:R-:W-:Y:S05]  /*73f0*/  BSYNC B1 ;  /* 0x0000000000017941 */ /* 0x000fea0003800000 */
.L_x_118:
        /* <DEDUP_REMOVED lines=10> */
.L_x_121:
[----:B------:R-:W-:Y:S05]  /*74a0*/  BSYNC B1 ;  /* 0x0000000000017941 */ /* 0x000fea0003800000 */
.L_x_120:
        /* <DEDUP_REMOVED lines=10> */
.L_x_123:
[----:B------:R-:W-:Y:S05]  /*7550*/  BSYNC B1 ;  /* 0x0000000000017941 */ /* 0x000fea0003800000 */
.L_x_122:
        /* <DEDUP_REMOVED lines=10> */
.L_x_125:
[----:B------:R-:W-:Y:S05]  /*7600*/  BSYNC B1 ;  /* 0x0000000000017941 */ /* 0x000fea0003800000 */
.L_x_124:
        /* <DEDUP_REMOVED lines=10> */
.L_x_127:
[----:B------:R-:W-:Y:S05]  /*76b0*/  BSYNC B1 ;  /* 0x0000000000017941 */ /* 0x000fea0003800000 */
.L_x_126:
        /* <DEDUP_REMOVED lines=10> */
.L_x_129:
[----:B------:R-:W-:Y:S05]  /*7760*/  BSYNC B1 ;  /* 0x0000000000017941 */ /* 0x000fea0003800000 */
.L_x_128:
        /* <DEDUP_REMOVED lines=10> */
.L_x_131:
[----:B------:R-:W-:Y:S05]  /*7810*/  BSYNC B1 ;  /* 0x0000000000017941 */ /* 0x000fea0003800000 */
.L_x_130:
        /* <DEDUP_REMOVED lines=10> */
.L_x_133:
[----:B------:R-:W-:Y:S05]  /*78c0*/  BSYNC B1 ;  /* 0x0000000000017941 */ /* 0x000fea0003800000 */
.L_x_132:
        /* <DEDUP_REMOVED lines=10> */
.L_x_135:
[----:B------:R-:W-:Y:S05]  /*7970*/  BSYNC B1 ;  /* 0x0000000000017941 */ /* 0x000fea0003800000 */
.L_x_134:
        /* <DEDUP_REMOVED lines=10> */
.L_x_137:
[----:B------:R-:W-:Y:S05]  /*7a20*/  BSYNC B1 ;  /* 0x0000000000017941 */ /* 0x000fea0003800000 */
.L_x_136:
        /* <DEDUP_REMOVED lines=10> */
.L_x_139:
[----:B------:R-:W-:Y:S05]  /*7ad0*/  BSYNC B1 ;  /* 0x0000000000017941 */ /* 0x000fea0003800000 */
.L_x_138:
        /* <DEDUP_REMOVED lines=10> */
.L_x_141:
[----:B------:R-:W-:Y:S05]  /*7b80*/  BSYNC B1 ;  /* 0x0000000000017941 */ /* 0x000fea0003800000 */
.L_x_140:
        /* <DEDUP_REMOVED lines=10> */
.L_x_143:
[----:B------:R-:W-:Y:S05]  /*7c30*/  BSYNC B1 ;  /* 0x0000000000017941 */ /* 0x000fea0003800000 */
.L_x_142:
        /* <DEDUP_REMOVED lines=10> */
.L_x_145:
[----:B------:R-:W-:Y:S05]  /*7ce0*/  BSYNC B1 ;  /* 0x0000000000017941 */ /* 0x000fea0003800000 */
.L_x_144:
        /* <DEDUP_REMOVED lines=10> */
.L_x_147:
[----:B------:R-:W-:Y:S05]  /*7d90*/  BSYNC B1 ;  /* 0x0000000000017941 */ /* 0x000fea0003800000 */
.L_x_146:
        /* <DEDUP_REMOVED lines=10> */
.L_x_149:
[----:B------:R-:W-:Y:S05]  /*7e40*/  BSYNC B1 ;  /* 0x0000000000017941 */ /* 0x000fea0003800000 */
.L_x_148:
        /* <DEDUP_REMOVED lines=10> */
.L_x_151:
[----:B------:R-:W-:Y:S05]  /*7ef0*/  BSYNC B1 ;  /* 0x0000000000017941 */ /* 0x000fea0003800000 */
.L_x_150:
        /* <DEDUP_REMOVED lines=10> */
.L_x_153:
[----:B------:R-:W-:Y:S05]  /*7fa0*/  BSYNC B1 ;  /* 0x0000000000017941 */ /* 0x000fea0003800000 */
.L_x_152:
        /* <DEDUP_REMOVED lines=10> */
.L_x_155:
[----:B------:R-:W-:Y:S05]  /*8050*/  BSYNC B1 ;  /* 0x0000000000017941 */ /* 0x000fea0003800000 */
.L_x_154:
        /* <DEDUP_REMOVED lines=10> */
.L_x_157:
[----:B------:R-:W-:Y:S05]  /*8100*/  BSYNC B1 ;  /* 0x0000000000017941 */ /* 0x000fea0003800000 */
.L_x_156:
        /* <DEDUP_REMOVED lines=10> */
.L_x_159:
[----:B------:R-:W-:Y:S05]  /*81b0*/  BSYNC B1 ;  /* 0x0000000000017941 */ /* 0x000fea0003800000 */
.L_x_158:
        /* <DEDUP_REMOVED lines=10> */
.L_x_161:
[----:B------:R-:W-:Y:S05]  /*8260*/  BSYNC B1 ;  /* 0x0000000000017941 */ /* 0x000fea0003800000 */
.L_x_160:
        /* <DEDUP_REMOVED lines=10> */
.L_x_163:
[----:B------:R-:W-:Y:S05]  /*8310*/  BSYNC B1 ;  /* 0x0000000000017941 */ /* 0x000fea0003800000 */
.L_x_162:
        /* <DEDUP_REMOVED lines=10> */
.L_x_165:
[----:B------:R-:W-:Y:S05]  /*83c0*/  BSYNC B1 ;  /* 0x0000000000017941 */ /* 0x000fea0003800000 */
.L_x_164:
        /* <DEDUP_REMOVED lines=10> */
.L_x_167:
[----:B------:R-:W-:Y:S05]  /*8470*/  BSYNC B1 ;  /* 0x0000000000017941 */ /* 0x000fea0003800000 */
.L_x_166:
        /* <DEDUP_REMOVED lines=10> */
.L_x_169:
[----:B------:R-:W-:Y:S05]  /*8520*/  BSYNC B1 ;  /* 0x0000000000017941 */ /* 0x000fea0003800000 */
.L_x_168:
        /* <DEDUP_REMOVED lines=10> */
.L_x_171:
[----:B------:R-:W-:Y:S05]  /*85d0*/  BSYNC B1 ;  /* 0x0000000000017941 */ /* 0x000fea0003800000 */
.L_x_170:
        /* <DEDUP_REMOVED lines=10> */
.L_x_173:
[----:B------:R-:W-:Y:S05]  /*8680*/  BSYNC B1 ;  /* 0x0000000000017941 */ /* 0x000fea0003800000 */
.L_x_172:
        /* <DEDUP_REMOVED lines=10> */
.L_x_175:
[----:B------:R-:W-:Y:S05]  /*8730*/  BSYNC B1 ;  /* 0x0000000000017941 */ /* 0x000fea0003800000 */
.L_x_174:
        /* <DEDUP_REMOVED lines=10> */
.L_x_177:
[----:B------:R-:W-:Y:S05]  /*87e0*/  BSYNC B1 ;  /* 0x0000000000017941 */ /* 0x000fea0003800000 */
.L_x_176:
        /* <DEDUP_REMOVED lines=10> */
.L_x_179:
[----:B------:R-:W-:Y:S05]  /*8890*/  BSYNC B1 ;  /* 0x0000000000017941 */ /* 0x000fea0003800000 */
.L_x_178:
        /* <DEDUP_REMOVED lines=10> */
.L_x_181:
[----:B------:R-:W-:Y:S05]  /*8940*/  BSYNC B1 ;  /* 0x0000000000017941 */ /* 0x000fea0003800000 */
.L_x_180:
        /* <DEDUP_REMOVED lines=10> */
.L_x_183:
[----:B------:R-:W-:Y:S05]  /*89f0*/  BSYNC B1 ;  /* 0x0000000000017941 */ /* 0x000fea0003800000 */
.L_x_182:
        /* <DEDUP_REMOVED lines=10> */
.L_x_185:
[----:B------:R-:W-:Y:S05]  /*8aa0*/  BSYNC B1 ;  /* 0x0000000000017941 */ /* 0x000fea0003800000 */
.L_x_184:
        /* <DEDUP_REMOVED lines=10> */
.L_x_187:
[----:B------:R-:W-:Y:S05]  /*8b50*/  BSYNC B1 ;  /* 0x0000000000017941 */ /* 0x000fea0003800000 */
.L_x_186:
        /* <DEDUP_REMOVED lines=10> */
.L_x_189:
[----:B------:R-:W-:Y:S05]  /*8c00*/  BSYNC B1 ;  /* 0x0000000000017941 */ /* 0x000fea0003800000 */
.L_x_188:
        /* <DEDUP_REMOVED lines=10> */
.L_x_191:
[----:B------:R-:W-:Y:S05]  /*8cb0*/  BSYNC B1 ;  /* 0x0000000000017941 */ /* 0x000fea0003800000 */
.L_x_190:
        /* <DEDUP_REMOVED lines=10> */
.L_x_193:
[----:B------:R-:W-:Y:S05]  /*8d60*/  BSYNC B1 ;  /* 0x0000000000017941 */ /* 0x000fea0003800000 */
.L_x_192:
        /* <DEDUP_REMOVED lines=10> */
.L_x_195:
[----:B------:R-:W-:Y:S05]  /*8e10*/  BSYNC B1 ;  /* 0x0000000000017941 */ /* 0x000fea0003800000 */
.L_x_194:
        /* <DEDUP_REMOVED lines=10> */
.L_x_197:
[----:B------:R-:W-:Y:S05]  /*8ec0*/  BSYNC B1 ;  /* 0x0000000000017941 */ /* 0x000fea0003800000 */
.L_x_196:
        /* <DEDUP_REMOVED lines=10> */
.L_x_199:
[----:B------:R-:W-:Y:S05]  /*8f70*/  BSYNC B1 ;  /* 0x0000000000017941 */ /* 0x000fea0003800000 */
.L_x_198:
        /* <DEDUP_REMOVED lines=10> */
.L_x_201:
[----:B------:R-:W-:Y:S05]  /*9020*/  BSYNC B1 ;  /* 0x0000000000017941 */ /* 0x000fea0003800000 */
.L_x_200:
        /* <DEDUP_REMOVED lines=10> */
.L_x_203:
[----:B------:R-:W-:Y:S05]  /*90d0*/  BSYNC B1 ;  /* 0x0000000000017941 */ /* 0x000fea0003800000 */
.L_x_202:
        /* <DEDUP_REMOVED lines=10> */
.L_x_205:
[----:B------:R-:W-:Y:S05]  /*9180*/  BSYNC B1 ;  /* 0x0000000000017941 */ /* 0x000fea0003800000 */
.L_x_204:
        /* <DEDUP_REMOVED lines=10> */
.L_x_207:
[----:B------:R-:W-:Y:S05]  /*9230*/  BSYNC B1 ;  /* 0x0000000000017941 */ /* 0x000fea0003800000 */
.L_x_206:
        /* <DEDUP_REMOVED lines=10> */
.L_x_209:
[----:B------:R-:W-:Y:S05]  /*92e0*/  BSYNC B1 ;  /* 0x0000000000017941 */ /* 0x000fea0003800000 */
.L_x_208:
        /* <DEDUP_REMOVED lines=10> */
.L_x_211:
[----:B------:R-:W-:Y:S05]  /*9390*/  BSYNC B1 ;  /* 0x0000000000017941 */ /* 0x000fea0003800000 */
.L_x_210:
        /* <DEDUP_REMOVED lines=10> */
.L_x_213:
[----:B------:R-:W-:Y:S05]  /*9440*/  BSYNC B1 ;  /* 0x0000000000017941 */ /* 0x000fea0003800000 */
.L_x_212:
        /* <DEDUP_REMOVED lines=10> */
.L_x_215:
[----:B------:R-:W-:Y:S05]  /*94f0*/  BSYNC B1 ;  /* 0x0000000000017941 */ /* 0x000fea0003800000 */
.L_x_214:
        /* <DEDUP_REMOVED lines=10> */
.L_x_217:
[----:B------:R-:W-:Y:S05]  /*95a0*/  BSYNC B1 ;  /* 0x0000000000017941 */ /* 0x000fea0003800000 */
.L_x_216:
        /* <DEDUP_REMOVED lines=10> */
.L_x_219:
[----:B------:R-:W-:Y:S05]  /*9650*/  BSYNC B1 ;  /* 0x0000000000017941 */ /* 0x000fea0003800000 */
.L_x_218:
        /* <DEDUP_REMOVED lines=10> */
.L_x_221:
[----:B------:R-:W-:Y:S05]  /*9700*/  BSYNC B1 ;  /* 0x0000000000017941 */ /* 0x000fea0003800000 */
.L_x_220:
        /* <DEDUP_REMOVED lines=10> */
.L_x_223:
[----:B------:R-:W-:Y:S05]  /*97b0*/  BSYNC B1 ;  /* 0x0000000000017941 */ /* 0x000fea0003800000 */
.L_x_222:
        /* <DEDUP_REMOVED lines=10> */
.L_x_225:
[----:B------:R-:W-:Y:S05]  /*9860*/  BSYNC B1 ;  /* 0x0000000000017941 */ /* 0x000fea0003800000 */
.L_x_224:
        /* <DEDUP_REMOVED lines=10> */
.L_x_227:
[----:B------:R-:W-:Y:S05]  /*9910*/  BSYNC B1 ;  /* 0x0000000000017941 */ /* 0x000fea0003800000 */
.L_x_226:
        /* <DEDUP_REMOVED lines=10> */
.L_x_229:
[----:B------:R-:W-:Y:S05]  /*99c0*/  BSYNC B1 ;  /* 0x0000000000017941 */ /* 0x000fea0003800000 */
.L_x_228:
        /* <DEDUP_REMOVED lines=10> */
.L_x_231:
[----:B------:R-:W-:Y:S05]  /*9a70*/  BSYNC B1 ;  /* 0x0000000000017941 */ /* 0x000fea0003800000 */
.L_x_230:
        /* <DEDUP_REMOVED lines=10> */
.L_x_233:
[----:B------:R-:W-:Y:S05]  /*9b20*/  BSYNC B1 ;  /* 0x0000000000017941 */ /* 0x000fea0003800000 */
.L_x_232:
        /* <DEDUP_REMOVED lines=10> */
.L_x_235:
[----:B------:R-:W-:Y:S05]  /*9bd0*/  BSYNC B1 ;  /* 0x0000000000017941 */ /* 0x000fea0003800000 */
.L_x_234:
        /* <DEDUP_REMOVED lines=10> */
.L_x_237:
[----:B------:R-:W-:Y:S05]  /*9c80*/  BSYNC B1 ;  /* 0x0000000000017941 */ /* 0x000fea0003800000 */
.L_x_236:
        /* <DEDUP_REMOVED lines=10> */
.L_x_239:
[----:B------:R-:W-:Y:S05]  /*9d30*/  BSYNC B1 ;  /* 0x0000000000017941 */ /* 0x000fea0003800000 */
.L_x_238:
        /* <DEDUP_REMOVED lines=10> */
.L_x_241:
[----:B------:R-:W-:Y:S05]  /*9de0*/  BSYNC B1 ;  /* 0x0000000000017941 */ /* 0x000fea0003800000 */
.L_x_240:
        /* <DEDUP_REMOVED lines=10> */
.L_x_243:
[----:B------:R-:W-:Y:S05]  /*9e90*/  BSYNC B1 ;  /* 0x0000000000017941 */ /* 0x000fea0003800000 */
.L_x_242:
        /* <DEDUP_REMOVED lines=10> */
.L_x_245:
[----:B------:R-:W-:Y:S05]  /*9f40*/  BSYNC B1 ;  /* 0x0000000000017941 */ /* 0x000fea0003800000 */
.L_x_244:
        /* <DEDUP_REMOVED lines=10> */
.L_x_247:
[----:B------:R-:W-:Y:S05]  /*9ff0*/  BSYNC B1 ;  /* 0x0000000000017941 */ /* 0x000fea0003800000 */
.L_x_246:
        /* <DEDUP_REMOVED lines=10> */
.L_x_249:
[----:B------:R-:W-:Y:S05]  /*a0a0*/  BSYNC B1 ;  /* 0x0000000000017941 */ /* 0x000fea0003800000 */
.L_x_248:
        /* <DEDUP_REMOVED lines=10> */
.L_x_251:
[----:B------:R-:W-:Y:S05]  /*a150*/  BSYNC B1 ;  /* 0x0000000000017941 */ /* 0x000fea0003800000 */
.L_x_250:
        /* <DEDUP_REMOVED lines=10> */
.L_x_253:
[----:B------:R-:W-:Y:S05]  /*a200*/  BSYNC B1 ;  /* 0x0000000000017941 */ /* 0x000fea0003800000 */
.L_x_252:
        /* <DEDUP_REMOVED lines=10> */
.L_x_255:
[----:B------:R-:W-:Y:S05]  /*a2b0*/  BSYNC B1 ;  /* 0x0000000000017941 */ /* 0x000fea0003800000 */
.L_x_254:
        /* <DEDUP_REMOVED lines=10> */
.L_x_257:
[----:B------:R-:W-:Y:S05]  /*a360*/  BSYNC B1 ;  /* 0x0000000000017941 */ /* 0x000fea0003800000 */
.L_x_256:
        /* <DEDUP_REMOVED lines=10> */
.L_x_259:
[----:B------:R-:W-:Y:S05]  /*a410*/  BSYNC B1 ;  /* 0x0000000000017941 */ /* 0x000fea0003800000 */
.L_x_258:
        /* <DEDUP_REMOVED lines=10> */
.L_x_261:
[----:B------:R-:W-:Y:S05]  /*a4c0*/  BSYNC B1 ;  /* 0x0000000000017941 */ /* 0x000fea0003800000 */
.L_x_260:
        /* <DEDUP_REMOVED lines=10> */
.L_x_263:
[----:B------:R-:W-:Y:S05]  /*a570*/  BSYNC B1 ;  /* 0x0000000000017941 */ /* 0x000fea0003800000 */
.L_x_262:
        /* <DEDUP_REMOVED lines=10> */
.L_x_265:
[----:B------:R-:W-:Y:S05]  /*a620*/  BSYNC B1 ;  /* 0x0000000000017941 */ /* 0x000fea0003800000 */
.L_x_264:
        /* <DEDUP_REMOVED lines=10> */
.L_x_267:
[----:B------:R-:W-:Y:S05]  /*a6d0*/  BSYNC B1 ;  /* 0x0000000000017941 */ /* 0x000fea0003800000 */
.L_x_266:
        /* <DEDUP_REMOVED lines=10> */
.L_x_269:
[----:B------:R-:W-:Y:S05]  /*a780*/  BSYNC B1 ;  /* 0x0000000000017941 */ /* 0x000fea0003800000 */
.L_x_268:
        /* <DEDUP_REMOVED lines=10> */
.L_x_271:
[----:B------:R-:W-:Y:S05]  /*a830*/  BSYNC B1 ;  /* 0x0000000000017941 */ /* 0x000fea0003800000 */
.L_x_270:
        /* <DEDUP_REMOVED lines=10> */
.L_x_273:
[----:B------:R-:W-:Y:S05]  /*a8e0*/  BSYNC B1 ;  /* 0x0000000000017941 */ /* 0x000fea0003800000 */
.L_x_272:
        /* <DEDUP_REMOVED lines=10> */
.L_x_275:
[----:B------:R-:W-:Y:S05]  /*a990*/  BSYNC B1 ;  /* 0x0000000000017941 */ /* 0x000fea0003800000 */
.L_x_274:
        /* <DEDUP_REMOVED lines=10> */
.L_x_277:
[----:B------:R-:W-:Y:S05]  /*aa40*/  BSYNC B1 ;  /* 0x0000000000017941 */ /* 0x000fea0003800000 */
.L_x_276:
        /* <DEDUP_REMOVED lines=10> */
.L_x_279:
[----:B------:R-:W-:Y:S05]  /*aaf0*/  BSYNC B1 ;  /* 0x0000000000017941 */ /* 0x000fea0003800000 */
.L_x_278:
        /* <DEDUP_REMOVED lines=10> */
.L_x_281:
[----:B------:R-:W-:Y:S05]  /*aba0*/  BSYNC B1 ;  /* 0x0000000000017941 */ /* 0x000fea0003800000 */
.L_x_280:
        /* <DEDUP_REMOVED lines=10> */
.L_x_283:
[----:B------:R-:W-:Y:S05]  /*ac50*/  BSYNC B1 ;  /* 0x0000000000017941 */ /* 0x000fea0003800000 */
.L_x_282:
[----:B0-234-:R-:W2:Y:S01]  /*ac60*/  LDL.LU R10, [R1+0x1f4] ;  /* 0x0001f400010a7983 */ /* 0x01dea20000300800 */
[----:B-----5:R-:W-:Y:S01]  /*ac70*/  IMAD.U32 R11, R23, 0x10000, RZ ;  /* 0x00010000170b7824 */ /* 0x020fe200078e00ff */
        /* <DEDUP_REMOVED lines=8> */
.L_x_285:
[----:B------:R-:W-:Y:S05]  /*ad00*/  BSYNC B1 ;  /* 0x0000000000017941 */ /* 0x000fea0003800000 */
.L_x_284:
[----:B------:R-:W3:Y:S01]  /*ad10*/  LDL.LU R10, [R1+0x1f8] ;  /* 0x0001f800010a7983 */ /* 0x000ee20000300800 */
[----:B0----5:R-:W-:Y:S01]  /*ad20*/  SHF.L.U32 R11, R23, 0x10, RZ ;  /* 0x00000010170b7819 */ /* 0x021fe200000006ff */
[----:B------:R-:W-:Y:S01]  /*ad30*/  BSSY B1, `(.L_x_286) ;  /* 0x000000b000017945 */ /* 0x000fe20003800000 */
[----:B------:R-:W-:Y:S02]  /*ad40*/  ISETP.GT.AND P1, PT, R0, 0xf9, P0 ;  /* 0x000000f90000780c */ /* 0x000fe40000724270 */
[----:B------:R-:W-:Y:S01]  /*ad50*/  IADD3 R169, P0, R3, 0x80, RZ ;  /* 0x0000008003a97810 */ /* 0x000fe20007f1e0ff */
[----:B------:R-:W-:-:S04]  /*ad60*/  FMUL R11, R11, R16 ;  /* 0x000000100b0b7220 */ /* 0x000fc80000400000 */
[----:B---3--:R-:W-:-:S05]  /*ad70*/  FFMA R11, R10, R2, R11 ;  /* 0x000000020a0b7223 */ /* 0x008fca000000000b */
[----:B------:R-:W-:-:S04]  /*ad80*/  F2FP.BF16.F32.PACK_AB R11, RZ, R11 ;  /* 0x0000000bff0b723e */ /* 0x000fc800000010ff */
[----:B------:R-:W-:Y:S01]  /*ad90*/  PRMT R3, R11, 0x7610, R3 ;  /* 0x000076100b037816 */ /* 0x000fe20000000003 */
[----:B------:R-:W-:-:S04]  /*ada0*/  IMAD.X R11, RZ, RZ, UR7, P0 ;  /* 0x00000007ff0b7e24 */ /* 0x000fc800080e06ff */
[----:B------:R0:W-:Y:S01]  /*adb0*/  @P2 STG.E.U16 desc[UR36][R6.64+0x1f0], R3 ;  /* 0x0001f00306002986 */ /* 0x0001e2000c101524 */
[----:B------:R-:W-:Y:S05]  /*adc0*/  @!P1 BRA `(.L_x_287) ;  /* 0x0000000000049947 */ /* 0x000fea0003800000 */
[----:B------:R3:W5:Y:S02]  /*add0*/  LDG.E.LTC128B.U16 R23, desc[UR36][R8.64+0x1f2] ;  /* 0x0001f22408177981 */ /* 0x000764000c1e1520 */
.L_x_287:
[----:B------:R-:W-:Y:S05]  /*ade0*/  BSYNC B1 ;  /* 0x0000000000017941 */ /* 0x000fea0003800000 */
.L_x_286:
[----:B------:R-:W4:Y:S01]  /*adf0*/  LDL.LU R10, [R1+0x1fc] ;  /* 0x0001fc00010a7983 */ /* 0x000f220000300800 */
[----:B0----5:R-:W-:Y:S01]  /*ae00*/  IMAD.U32 R3, R23, 0x10000, RZ ;  /* 0x0001000017037824 */ /* 0x021fe200078e00ff */
[----:B------:R-:W-:Y:S01]  /*ae10*/  ISETP.GT.AND P0, PT, R153, 0x80, PT ;  /* 0x000000809900780c */ /* 0x000fe20003f04270 */
[----:B--23--:R-:W-:Y:S02]  /*ae20*/  IMAD R8, R11, R14, RZ ;  /* 0x0000000e0b087224 */ /* 0x00cfe400078e02ff */
[----:B------:R-:W-:Y:S01]  /*ae30*/  FMUL R3, R3, R16 ;  /* 0x0000001003037220 */ /* 0x000fe20000400000 */
[----:B------:R-:W-:Y:S01]  /*ae40*/  ISETP.GT.AND P4, PT, R0, RZ, P0 ;  /* 0x000000ff0000720c */ /* 0x000fe20000784270 */
[C---:B------:R-:W-:Y:S02]  /*ae50*/  IMAD R167, R169.reuse, R15, R8 ;  /* 0x0000000fa9a77224 */ /* 0x040fe400078e0208 */
[----:B------:R-:W-:-:S04]  /*ae60*/  IMAD.WIDE.U32 R8, R169, R14, R20 ;  /* 0x0000000ea9087225 */ /* 0x000fc800078e0014 */
[----:B------:R-:W-:Y:S02]  /*ae70*/  IMAD.IADD R9, R9, 0x1, R167 ;  /* 0x0000000109097824 */ /* 0x000fe400078e02a7 */
[----:B----4-:R-:W-:Y:S01]  /*ae80*/  FFMA R3, R10, R2, R3 ;  /* 0x000000020a037223 */ /* 0x010fe20000000003 */
[----:B------:R-:W-:-:S04]  /*ae90*/  LEA R10, P2, R8, R12, 0x1 ;  /* 0x0000000c080a7211 */ /* 0x000fc800078408ff */
[----:B------:R-:W-:Y:S02]  /*aea0*/  F2FP.BF16.F32.PACK_AB R3, RZ, R3 ;  /* 0x00000003ff03723e */ /* 0x000fe400000010ff */
[--C-:B------:R-:W-:Y:S02]  /*aeb0*/  LEA.HI.X R11, R8, R13, R9.reuse, 0x1, P2 ;  /* 0x0000000d080b7211 */ /* 0x100fe400010f0c09 */
[----:B------:R-:W-:-:S05]  /*aec0*/  PRMT R9, R3, 0x7610, R9 ;  /* 0x0000761003097816 */ /* 0x000fca0000000009 */
[----:B------:R0:W-:Y:S04]  /*aed0*/  @P1 STG.E.U16 desc[UR36][R6.64+0x1f2], R9 ;  /* 0x0001f20906001986 */ /* 0x0001e8000c101524 */
[----:B------:R-:W2:Y:S01]  /*aee0*/  @P4 LDG.E.LTC128B.U16 R23, desc[UR36][R10.64] ;  /* 0x000000240a174981 */ /* 0x000ea2000c1e1520 */
[----:B-1----:R-:W-:Y:S01]  /*aef0*/  IMAD.U32 R161, RZ, RZ, UR8 ;  /* 0x00000008ffa17e24 */ /* 0x002fe2000f8e00ff */
[----:B------:R-:W-:Y:S01]  /*af00*/  ISETP.GT.AND P2, PT, R0, 0x1, P0 ;  /* 0x000000010000780c */ /* 0x000fe20000744270 */
[----:B------:R-:W-:Y:S01]  /*af10*/  IMAD.U32 R165, RZ, RZ, UR8 ;  /* 0x00000008ffa57e24 */ /* 0x000fe2000f8e00ff */
[----:B------:R-:W-:Y:S01]  /*af20*/  BSSY B1, `(.L_x_288) ;  /* 0x0000013000017945 */ /* 0x000fe20003800000 */
[----:B------:R-:W-:Y:S02]  /*af30*/  IMAD.U32 R164, RZ, RZ, UR9 ;  /* 0x00000009ffa47e24 */ /* 0x000fe4000f8e00ff */
[----:B------:R-:W-:-:S02]  /*af40*/  IMAD.SHL.U32 R161, R161, 0x100, RZ ;  /* 0x00000100a1a17824 */ /* 0x000fc400078e00ff */
[----:B0-----:R-:W-:Y:S01]  /*af50*/  IMAD.WIDE.U32 R8, R169, R14, R18 ;  /* 0x0000000ea9087225 */ /* 0x001fe200078e0012 */
[----:B------:R-:W-:-:S03]  /*af60*/  SHF.L.U64.HI R165, R165, 0x8, R164 ;  /* 0x00000008a5a57819 */ /* 0x000fc600000102a4 */
[----:B------:R-:W-:Y:S02]  /*af70*/  IMAD.IADD R9, R167, 0x1, R9 ;  /* 0x00000001a7097824 */ /* 0x000fe400078e0209 */
[----:B------:R-:W-:Y:S01]  /*af80*/  IMAD.WIDE.U32 R162, R22, UR43, R8 ;  /* 0x0000002b16a27c25 */ /* 0x000fe2000f8e0008 */
[----:B------:R-:W-:-:S04]  /*af90*/  IADD3 R8, P1, R161, R4, RZ ;  /* 0x00000004a1087210 */ /* 0x000fc80007f3e0ff */
[----:B------:R-:W-:Y:S01]  /*afa0*/  IADD3 R7, R159, R163, RZ ;  /* 0x000000a39f077210 */ /* 0x000fe20007ffe0ff */
[----:B------:R-:W-:Y:S01]  /*afb0*/  IMAD.X R9, R165, 0x1, R5, P1 ;  /* 0x00000001a5097824 */ /* 0x000fe200008e0605 */
[----:B------:R-:W-:-:S04]  /*afc0*/  LEA R6, P3, R162, R12, 0x1 ;  /* 0x0000000ca2067211 */ /* 0x000fc800078608ff */
[----:B------:R-:W-:Y:S01]  /*afd0*/  LEA.HI.X R7, R162, R13, R7, 0x1, P3 ;  /* 0x0000000da2077211 */ /* 0x000fe200018f0c07 */
[----:B--2---:R-:W-:-:S04]  /*afe0*/  IMAD.U32 R3, R23, 0x10000, RZ ;  /* 0x0001000017037824 */ /* 0x004fc800078e00ff */
[----:B------:R-:W-:-:S04]  /*aff0*/  FMUL R3, R3, R16 ;  /* 0x0000001003037220 */ /* 0x000fc80000400000 */
[----:B------:R-:W-:-:S05]  /*b000*/  FFMA R3, R24, R2, R3 ;  /* 0x0000000218037223 */ /* 0x000fca0000000003 */
[----:B------:R-:W-:-:S05]  /*b010*/  F2FP.BF16.F32.PACK_AB R3, RZ, R3 ;  /* 0x00000003ff03723e */ /* 0x000fca00000010ff */
[----:B------:R0:W-:Y:S01]  /*b020*/  @P4 STG.E.U16 desc[UR36][R8.64], R3 ;  /* 0x0000000308004986 */ /* 0x0001e2000c101524 */
[----:B------:R-:W-:Y:S05]  /*b030*/  @!P2 BRA `(.L_x_289) ;  /* 0x000000000004a947 */ /* 0x000fea0003800000 */
[----:B------:R1:W5:Y:S02]  /*b040*/  LDG.E.LTC128B.U16 R23, desc[UR36][R6.64+0x2] ;  /* 0x0000022406177981 */ /* 0x000364000c1e1520 */
.L_x_289:
[----:B------:R-:W-:Y:S05]  /*b050*/  BSYNC B1 ;  /* 0x0000000000017941 */ /* 0x000fea0003800000 */
.L_x_288:
[----:B0----5:R-:W-:Y:S01]  /*b060*/  IMAD.U32 R3, R23, 0x10000, RZ ;  /* 0x0001000017037824 */ /* 0x021fe200078e00ff */
[----:B------:R-:W-:Y:S01]  /*b070*/  ISETP.GT.AND P1, PT, R153, 0x88, PT ;  /* 0x000000889900780c */ /* 0x000fe20003f24270 */
[----:B------:R-:W-:Y:S01]  /*b080*/  IMAD.WIDE.U32 R14, R169, R14, R156 ;  /* 0x0000000ea90e7225 */ /* 0x000fe200078e009c */
[----:B------:R-:W-:Y:S03]  /*b090*/  BSSY B1, `(.L_x_290) ;  /* 0x0000010000017945 */ /* 0x000fe60003800000 */
[----:B------:R-:W-:Y:S01]  /*b0a0*/  FMUL R10, R3, R16 ;  /* 0x00000010030a7220 */ /* 0x000fe20000400000 */
[----:B------:R-:W-:Y:S01]  /*b0b0*/  ISETP.GT.AND P3, PT, R0, RZ, P1 ;  /* 0x000000ff0000720c */ /* 0x000fe20000f64270 */
[----:B------:R-:W-:Y:S01]  /*b0c0*/  IMAD.IADD R167, R167, 0x1, R15 ;  /* 0x00000001a7a77824 */ /* 0x000fe200078e020f */
[----:B------:R-:W-:Y:S01]  /*b0d0*/  IADD3 R154, P4, R154, R14, RZ ;  /* 0x0000000e9a9a7210 */ /* 0x000fe20007f9e0ff */
[----:B------:R-:W-:Y:S01]  /*b0e0*/  FFMA R10, R25, R2, R10 ;  /* 0x00000002190a7223 */ /* 0x000fe2000000000a */
[----:B------:R-:W-:-:S03]  /*b0f0*/  IADD3 R14, P5, R18, R14, RZ ;  /* 0x0000000e120e7210 */ /* 0x000fc60007fbe0ff */
[--C-:B------:R-:W-:Y:S01]  /*b100*/  IMAD.X R20, R167, 0x1, R21.reuse, P4 ;  /* 0x00000001a7147824 */ /* 0x100fe200020e0615 */
[----:B------:R-:W-:Y:S02]  /*b110*/  F2FP.BF16.F32.PACK_AB R3, RZ, R10 ;  /* 0x0000000aff03723e */ /* 0x000fe400000010ff */
[C---:B------:R-:W-:Y:S02]  /*b120*/  LEA R10, P4, R154.reuse, R12, 0x1 ;  /* 0x0000000c9a0a7211 */ /* 0x040fe400078808ff */
[----:B------:R-:W-:Y:S02]  /*b130*/  PRMT R21, R3, 0x7610, R21 ;  /* 0x0000761003157816 */ /* 0x000fe40000000015 */
[----:B------:R-:W-:Y:S02]  /*b140*/  LEA.HI.X R11, R154, R13, R20, 0x1, P4 ;  /* 0x0000000d9a0b7211 */ /* 0x000fe400020f0c14 */
[----:B------:R-:W-:Y:S01]  /*b150*/  PRMT R3, R23, 0x7610, R3 ;  /* 0x0000761017037816 */ /* 0x000fe20000000003 */
[----:B------:R0:W-:Y:S01]  /*b160*/  @P2 STG.E.U16 desc[UR36][R8.64+0x2], R21 ;  /* 0x0000021508002986 */ /* 0x0001e2000c101524 */
[----:B------:R-:W-:Y:S05]  /*b170*/  @!P3 BRA `(.L_x_291) ;  /* 0x000000000004b947 */ /* 0x000fea0003800000 */
[----:B------:R2:W5:Y:S02]  /*b180*/  LDG.E.LTC128B.U16 R3, desc[UR36][R10.64] ;  /* 0x000000240a037981 */ /* 0x000564000c1e1520 */
.L_x_291:
[----:B------:R-:W-:Y:S05]  /*b190*/  BSYNC B1 ;  /* 0x0000000000017941 */ /* 0x000fea0003800000 */
.L_x_290:
[----:B--2--5:R-:W-:Y:S01]  /*b1a0*/  IMAD.U32 R11, R3, 0x10000, RZ ;  /* 0x00010000030b7824 */ /* 0x024fe200078e00ff */
[----:B------:R-:W-:Y:S01]  /*b1b0*/  IADD3 R10, P2, R8, R160, RZ ;  /* 0x000000a0080a7210 */ /* 0x000fe20007f5e0ff */
[----:B------:R-:W-:Y:S01]  /*b1c0*/  IMAD.X R15, R19, 0x1, R167, P5 ;  /* 0x00000001130f7824 */ /* 0x000fe200028e06a7 */
[----:B------:R-:W-:Y:S01]  /*b1d0*/  ISETP.GT.AND P5, PT, R0, 0x1, P1 ;  /* 0x000000010000780c */ /* 0x000fe20000fa4270 */
[----:B------:R-:W-:Y:S01]  /*b1e0*/  FMUL R11, R11, R16 ;  /* 0x000000100b0b7220 */ /* 0x000fe20000400000 */
[----:B------:R-:W-:Y:S01]  /*b1f0*/  BSSY B1, `(.L_x_292) ;  /* 0x000000b000017945 */ /* 0x000fe20003800000 */
[----:B------:R-:W-:-:S04]  /*b200*/  IMAD.WIDE.U32 R22, R22, UR43, R14 ;  /* 0x0000002b16167c25 */ /* 0x000fc8000f8e000e */
[----:B------:R-:W-:Y:S01]  /*b210*/  FFMA R11, R26, R2, R11 ;  /* 0x000000021a0b7223 */ /* 0x000fe2000000000b */
[----:B------:R-:W-:Y:S01]  /*b220*/  IMAD.IADD R159, R159, 0x1, R23 ;  /* 0x000000019f9f7824 */ /* 0x000fe200078e0217 */
[----:B------:R-:W-:-:S03]  /*b230*/  LEA R12, P4, R22, R12, 0x1 ;  /* 0x0000000c160c7211 */ /* 0x000fc600078808ff */
[----:B------:R-:W-:Y:S01]  /*b240*/  F2FP.BF16.F32.PACK_AB R14, RZ, R11 ;  /* 0x0000000bff0e723e */ /* 0x000fe200000010ff */
[----:B------:R-:W-:Y:S01]  /*b250*/  IMAD.X R11, R9, 0x1, R158, P2 ;  /* 0x00000001090b7824 */ /* 0x000fe200010e069e */
[----:B------:R-:W-:-:S04]  /*b260*/  LEA.HI.X R13, R22, R13, R159, 0x1, P4 ;  /* 0x0000000d160d7211 */ /* 0x000fc800020f0c9f */
[----:B------:R2:W-:Y:S01]  /*b270*/  @P3 STG.E.U16 desc[UR36][R10.64], R14 ;  /* 0x0000000e0a003986 */ /* 0x0005e2000c101524 */
[----:B------:R-:W-:Y:S05]  /*b280*/  @!P5 BRA `(.L_x_293) ;  /* 0x000000000004d947 */ /* 0x000fea0003800000 */
[----:B------:R3:W5:Y:S02]  /*b290*/  LDG.E.LTC128B.U16 R3, desc[UR36][R12.64+0x2] ;  /* 0x000002240c037981 */ /* 0x000764000c1e1520 */
.L_x_293:
[----:B------:R-:W-:Y:S05]  /*b2a0*/  BSYNC B1 ;  /* 0x0000000000017941 */ /* 0x000fea0003800000 */
.L_x_292:
[----:B-----5:R-:W-:Y:S01]  /*b2b0*/  IMAD.U32 R15, R3, 0x10000, RZ ;  /* 0x00010000030f7824 */ /* 0x020fe200078e00ff */
[----:B------:R-:W-:Y:S01]  /*b2c0*/  ISETP.GT.AND P2, PT, R0, 0x8, P0 ;  /* 0x000000080000780c */ /* 0x000fe20000744270 */
[----:B------:R-:W-:Y:S02]  /*b2d0*/  BSSY B1, `(.L_x_294) ;  /* 0x0000007000017945 */ /* 0x000fe40003800000 */
[----:B--2---:R-:W-:-:S04]  /*b2e0*/  FMUL R14, R15, R16 ;  /* 0x000000100f0e7220 */ /* 0x004fc80000400000 */
[----:B------:R-:W-:-:S05]  /*b2f0*/  FFMA R14, R27, R2, R14 ;  /* 0x000000021b0e7223 */ /* 0x000fca000000000e */
[----:B------:R-:W-:-:S05]  /*b300*/  F2FP.BF16.F32.PACK_AB R14, RZ, R14 ;  /* 0x0000000eff0e723e */ /* 0x000fca00000010ff */
[----:B------:R2:W-:Y:S01]  /*b310*/  @P5 STG.E.U16 desc[UR36][R10.64+0x2], R14 ;  /* 0x0000020e0a005986 */ /* 0x0005e2000c101524 */
[----:B------:R-:W-:Y:S05]  /*b320*/  @!P2 BRA `(.L_x_295) ;  /* 0x000000000004a947 */ /* 0x000fea0003800000 */
[----:B------:R4:W5:Y:S02]  /*b330*/  LDG.E.LTC128B.U16 R3, desc[UR36][R6.64+0x10] ;  /* 0x0000102406037981 */ /* 0x000964000c1e1520 */
.L_x_295:
[----:B------:R-:W-:Y:S05]  /*b340*/  BSYNC B1 ;  /* 0x0000000000017941 */ /* 0x000fea0003800000 */
.L_x_294:
[----:B--2--5:R-:W-:Y:S01]  /*b350*/  SHF.L.U32 R11, R3, 0x10, RZ ;  /* 0x00000010030b7819 */ /* 0x024fe200000006ff */
[----:B------:R-:W-:Y:S01]  /*b360*/  BSSY B1, `(.L_x_296) ;  /* 0x0000008000017945 */ /* 0x000fe20003800000 */
[----:B------:R-:W-:-:S03]  /*b370*/  ISETP.GT.AND P3, PT, R0, 0x9, P0 ;  /* 0x000000090000780c */ /* 0x000fc60000764270 */
[----:B------:R-:W-:-:S04]  /*b380*/  FMUL R11, R11, R16 ;  /* 0x000000100b0b7220 */ /* 0x000fc80000400000 */
[----:B------:R-:W-:-:S05]  /*b390*/  FFMA R11, R28, R2, R11 ;  /* 0x000000021c0b7223 */ /* 0x000fca000000000b */
[----:B------:R-:W-:-:S05]  /*b3a0*/  F2FP.BF16.F32.PACK_AB R11, RZ, R11 ;  /* 0x0000000bff0b723e */ /* 0x000fca00000010ff */
[----:B------:R2:W-:Y:S01]  /*b3b0*/  @P2 STG.E.U16 desc[UR36][R8.64+0x10], R11 ;  /* 0x0000100b08002986 */ /* 0x0005e2000c101524 */
[----:B------:R-:W-:Y:S05]  /*b3c0*/  @!P3 BRA `(.L_x_297) ;  /* 0x000000000004b947 */ /* 0x000fea0003800000 */
[----:B------:R0:W5:Y:S02]  /*b3d0*/  LDG.E.LTC128B.U16 R3, desc[UR36][R6.64+0x12] ;  /* 0x0000122406037981 */ /* 0x000164000c1e1520 */
.L_x_297:
[----:B------:R-:W-:Y:S05]  /*b3e0*/  BSYNC B1 ;  /* 0x0000000000017941 */ /* 0x000fea0003800000 */
.L_x_296:
[----:B--2--5:R-:W-:Y:S01]  /*b3f0*/  IMAD.U32 R11, R3, 0x10000, RZ ;  /* 0x00010000030b7824 */ /* 0x024fe200078e00ff */
[----:B------:R-:W-:Y:S01]  /*b400*/  ISETP.GT.AND P4, PT, R0, 0x8, P1 ;  /* 0x000000080000780c */ /* 0x000fe20000f84270 */
[----:B------:R-:W-:Y:S02]  /*b410*/  BSSY B1, `(.L_x_298) ;  /* 0x0000007000017945 */ /* 0x000fe40003800000 */
[----:B------:R-:W-:-:S04]  /*b420*/  FMUL R10, R11, R16 ;  /* 0x000000100b0a7220 */ /* 0x000fc80000400000 */
[----:B------:R-:W-:-:S05]  /*b430*/  FFMA R10, R29, R2, R10 ;  /* 0x000000021d0a7223 */ /* 0x000fca000000000a */
[----:B------:R-:W-:-:S05]  /*b440*/  F2FP.BF16.F32.PACK_AB R10, RZ, R10 ;  /* 0x0000000aff0a723e */ /* 0x000fca00000010ff */
[----:B------:R2:W-:Y:S01]  /*b450*/  @P3 STG.E.U16 desc[UR36][R8.64+0x12], R10 ;  /* 0x0000120a08003986 */ /* 0x0005e2000c101524 */
[----:B------:R-:W-:Y:S05]  /*b460*/  @!P4 BRA `(.L_x_299) ;  /* 0x000000000004c947 */ /* 0x000fea0003800000 */
[----:B------:R0:W5:Y:S02]  /*b470*/  LDG.E.LTC128B.U16 R3, desc[UR36][R12.64+0x10] ;  /* 0x000010240c037981 */ /* 0x000164000c1e1520 */
.L_x_299:
[----:B------:R-:W-:Y:S05]  /*b480*/  BSYNC B1 ;  /* 0x0000000000017941 */ /* 0x000fea0003800000 */
.L_x_298:
[----:B-----5:R-:W-:Y:S01]  /*b490*/  IMAD.U32 R11, R3, 0x10000, RZ ;  /* 0x00010000030b7824 */ /* 0x020fe200078e00ff */
[----:B--2---:R-:W-:Y:S01]  /*b4a0*/  IADD3 R10, P3, R160, R8, RZ ;  /* 0x00000008a00a7210 */ /* 0x004fe20007f7e0ff */
[----:B------:R-:W-:Y:S01]  /*b4b0*/  BSSY B1, `(.L_x_300) ;  /* 0x0000009000017945 */ /* 0x000fe20003800000 */
[----:B------:R-:W-:Y:S01]  /*b4c0*/  ISETP.GT.AND P2, PT, R0, 0x9, P1 ;  /* 0x000000090000780c */ /* 0x000fe20000f44270 */
[----:B------:R-:W-:-:S04]  /*b4d0*/  FMUL R11, R11, R16 ;  /* 0x000000100b0b7220 */ /* 0x000fc80000400000 */
[----:B------:R-:W-:-:S05]  /*b4e0*/  FFMA R11, R30, R2, R11 ;  /* 0x000000021e0b7223 */ /* 0x000fca000000000b */
[----:B------:R-:W-:Y:S01]  /*b4f0*/  F2FP.BF16.F32.PACK_AB R14, RZ, R11 ;  /* 0x0000000bff0e723e */ /* 0x000fe200000010ff */
[----:B------:R-:W-:-:S05]  /*b500*/  IMAD.X R11, R158, 0x1, R9, P3 ;  /* 0x000000019e0b7824 */ /* 0x000fca00018e0609 */
[----:B------:R2:W-:Y:S01]  /*b510*/  @P4 STG.E.U16 desc[UR36][R10.64+0x10], R14 ;  /* 0x0000100e0a004986 */ /* 0x0005e2000c101524 */
[----:B------:R-:W-:Y:S05]  /*b520*/  @!P2 BRA `(.L_x_301) ;  /* 0x000000000004a947 */ /* 0x000fea0003800000 */
[----:B------:R0:W5:Y:S02]  /*b530*/  LDG.E.LTC128B.U16 R3, desc[UR36][R12.64+0x12] ;  /* 0x000012240c037981 */ /* 0x000164000c1e1520 */
.L_x_301:
[----:B------:R-:W-:Y:S05]  /*b540*/  BSYNC B1 ;  /* 0x0000000000017941 */ /* 0x000fea0003800000 */
.L_x_300:
[----:B--2--5:R-:W-:Y:S01]  /*b550*/  IMAD.U32 R11, R3, 0x10000, RZ ;  /* 0x00010000030b7824 */ /* 0x024fe200078e00ff */
[----:B------:R-:W-:Y:S01]  /*b560*/  IADD3 R160, P3, P4, R160, R4, R161 ;  /* 0x00000004a0a07210 */ /* 0x000fe20007c7e0a1 */
[----:B------:R-:W-:Y:S01]  /*b570*/  BSSY B1, `(.L_x_302) ;  /* 0x0000009000017945 */ /* 0x000fe20003800000 */
[----:B------:R-:W-:Y:S01]  /*b580*/  ISETP.GT.AND P5, PT, R0, 0x10, P0 ;  /* 0x000000100000780c */ /* 0x000fe200007a4270 */
[----:B------:R-:W-:Y:S01]  /*b590*/  FMUL R10, R11, R16 ;  /* 0x000000100b0a7220 */ /* 0x000fe20000400000 */
[----:B------:R-:W-:-:S03]  /*b5a0*/  IADD3.X R161, R158, R5, R165, P3, P4 ;  /* 0x000000059ea17210 */ /* 0x000fc60001fe84a5 */
[----:B------:R-:W-:-:S05]  /*b5b0*/  FFMA R10, R31, R2, R10 ;  /* 0x000000021f0a7223 */ /* 0x000fca000000000a */
[----:B------:R-:W-:-:S05]  /*b5c0*/  F2FP.BF16.F32.PACK_AB R10, RZ, R10 ;  /* 0x0000000aff0a723e */ /* 0x000fca00000010ff */
[----:B------:R2:W-:Y:S01]  /*b5d0*/  @P2 STG.E.U16 desc[UR36][R160.64+0x12], R10 ;  /* 0x0000120aa0002986 */ /* 0x0005e2000c101524 */
[----:B------:R-:W-:Y:S05]  /*b5e0*/  @!P5 BRA `(.L_x_303) ;  /* 0x000000000004d947 */ /* 0x000fea0003800000 */
[----:B------:R0:W5:Y:S02]  /*b5f0*/  LDG.E.LTC128B.U16 R3, desc[UR36][R6.64+0x20] ;  /* 0x0000202406037981 */ /* 0x000164000c1e1520 */
.L_x_303:
[----:B------:R-:W-:Y:S05]  /*b600*/  BSYNC B1 ;  /* 0x0000000000017941 */ /* 0x000fea0003800000 */
.L_x_302:
[----:B-----5:R-:W-:Y:S01]  /*b610*/  IMAD.U32 R5, R3, 0x10000, RZ ;  /* 0x0001000003057824 */ /* 0x020fe200078e00ff */
        /* <DEDUP_REMOVED lines=8> */
.L_x_305:
[----:B------:R-:W-:Y:S05]  /*b6a0*/  BSYNC B1 ;  /* 0x0000000000017941 */ /* 0x000fea0003800000 */
.L_x_304:
[----:B0----5:R-:W-:Y:S01]  /*b6b0*/  IMAD.U32 R5, R3, 0x10000, RZ ;  /* 0x0001000003057824 */ /* 0x021fe200078e00ff */
        /* <DEDUP_REMOVED lines=8> */
.L_x_307:
[----:B------:R-:W-:Y:S05]  /*b740*/  BSYNC B1 ;  /* 0x0000000000017941 */ /* 0x000fea0003800000 */
.L_x_306:
[----:B-----5:R-:W-:Y:S01]  /*b750*/  IMAD.U32 R5, R3, 0x10000, RZ ;  /* 0x0001000003057824 */ /* 0x020fe200078e00ff */
[----:B------:R-:W-:Y:S01]  /*b760*/  ISETP.GT.AND P2, PT, R0, 0x11, P1 ;  /* 0x000000110000780c */ /* 0x000fe20000f44270 */
[----:B0-----:R-:W-:Y:S01]  /*b770*/  @P3 IMAD.MOV.U32 R4, RZ, RZ, R160 ;  /* 0x000000ffff043224 */ /* 0x001fe200078e00a0 */
[----:B------:R-:W-:Y:S01]  /*b780*/  BSSY B1, `(.L_x_308) ;  /* 0x0000009000017945 */ /* 0x000fe20003800000 */
[----:B------:R-:W-:-:S04]  /*b790*/  FMUL R5, R5, R16 ;  /* 0x0000001005057220 */ /* 0x000fc80000400000 */
[----:B------:R-:W-:-:S05]  /*b7a0*/  FFMA R5, R34, R2, R5 ;  /* 0x0000000222057223 */ /* 0x000fca0000000005 */
[----:B------:R-:W-:-:S04]  /*b7b0*/  F2FP.BF16.F32.PACK_AB R5, RZ, R5 ;  /* 0x00000005ff05723e */ /* 0x000fc800000010ff */
[----:B--2---:R-:W-:Y:S01]  /*b7c0*/  PRMT R10, R5, 0x7610, R10 ;  /* 0x00007610050a7816 */ /* 0x004fe2000000000a */
[----:B------:R-:W-:-:S05]  /*b7d0*/  @P3 IMAD.MOV.U32 R5, RZ, RZ, R161 ;  /* 0x000000ffff053224 */ /* 0x000fca00078e00a1 */
[----:B------:R0:W-:Y:S01]  /*b7e0*/  @P3 STG.E.U16 desc[UR36][R4.64+0x20], R10 ;  /* 0x0000200a04003986 */ /* 0x0001e2000c101524 */
[----:B------:R-:W-:Y:S05]  /*b7f0*/  @!P2 BRA `(.L_x_309) ;  /* 0x000000000004a947 */ /* 0x000fea0003800000 */
[----:B------:R2:W5:Y:S02]  /*b800*/  LDG.E.LTC128B.U16 R3, desc[UR36][R12.64+0x22] ;  /* 0x000022240c037981 */ /* 0x000564000c1e1520 */
.L_x_309:
[----:B------:R-:W-:Y:S05]  /*b810*/  BSYNC B1 ;  /* 0x0000000000017941 */ /* 0x000fea0003800000 */
.L_x_308:
[----:B0----5:R-:W-:Y:S01]  /*b820*/  SHF.L.U32 R5, R3, 0x10, RZ ;  /* 0x0000001003057819 */ /* 0x021fe200000006ff */
[----:B------:R-:W-:Y:S01]  /*b830*/  BSSY B1, `(.L_x_310) ;  /* 0x000000b000017945 */ /* 0x000fe20003800000 */
[----:B------:R-:W-:-:S03]  /*b840*/  ISETP.GT.AND P3, PT, R0, 0x18, P0 ;  /* 0x000000180000780c */ /* 0x000fc60000764270 */
[----:B------:R-:W-:Y:S01]  /*b850*/  FMUL R4, R5, R16 ;  /* 0x0000001005047220 */ /* 0x000fe20000400000 */
[----:B------:R-:W-:-:S03]  /*b860*/  @P2 IMAD.MOV.U32 R5, RZ, RZ, R161 ;  /* 0x000000ffff052224 */ /* 0x000fc600078e00a1 */
[----:B------:R-:W-:-:S05]  /*b870*/  FFMA R4, R35, R2, R4 ;  /* 0x0000000223047223 */ /* 0x000fca0000000004 */
[----:B------:R-:W-:-:S04]  /*b880*/  F2FP.BF16.F32.PACK_AB R4, RZ, R4 ;  /* 0x00000004ff04723e */ /* 0x000fc800000010ff */
[----:B------:R-:W-:Y:S01]  /*b890*/  PRMT R10, R4, 0x7610, R10 ;  /* 0x00007610040a7816 */ /* 0x000fe2000000000a */
[----:B------:R-:W-:-:S05]  /*b8a0*/  @P2 IMAD.MOV.U32 R4, RZ, RZ, R160 ;  /* 0x000000ffff042224 */ /* 0x000fca00078e00a0 */
[----:B------:R0:W-:Y:S01]  /*b8b0*/  @P2 STG.E.U16 desc[UR36][R4.64+0x22], R10 ;  /* 0x0000220a04002986 */ /* 0x0001e2000c101524 */
[----:B------:R-:W-:Y:S05]  /*b8c0*/  @!P3 BRA `(.L_x_311) ;  /* 0x000000000004b947 */ /* 0x000fea0003800000 */
[----:B------:R0:W5:Y:S02]  /*b8d0*/  LDG.E.LTC128B.U16 R3, desc[UR36][R6.64+0x30] ;  /* 0x0000302406037981 */ /* 0x000164000c1e1520 */
.L_x_311:
[----:B------:R-:W-:Y:S05]  /*b8e0*/  BSYNC B1 ;  /* 0x0000000000017941 */ /* 0x000fea0003800000 */
.L_x_310:
        /* <DEDUP_REMOVED lines=9> */
.L_x_313:
[----:B------:R-:W-:Y:S05]  /*b980*/  BSYNC B1 ;  /* 0x0000000000017941 */ /* 0x000fea0003800000 */
.L_x_312:
        /* <DEDUP_REMOVED lines=9> */
.L_x_315:
[----:B------:R-:W-:Y:S05]  /*ba20*/  BSYNC B1 ;  /* 0x0000000000017941 */ /* 0x000fea0003800000 */
.L_x_314:
[----:B-----5:R-:W-:Y:S01]  /*ba30*/  IMAD.U32 R5, R3, 0x10000, RZ ;  /* 0x0001000003057824 */ /* 0x020fe200078e00ff */
[----:B------:R-:W-:Y:S01]  /*ba40*/  ISETP.GT.AND P2, PT, R0, 0x19, P1 ;  /* 0x000000190000780c */ /* 0x000fe20000f44270 */
[----:B0-----:R-:W-:Y:S01]  /*ba50*/  @P3 IMAD.MOV.U32 R4, RZ, RZ, R160 ;  /* 0x000000ffff043224 */ /* 0x001fe200078e00a0 */
[----:B------:R-:W-:Y:S01]  /*ba60*/  BSSY B1, `(.L_x_316) ;  /* 0x0000009000017945 */ /* 0x000fe20003800000 */
[----:B------:R-:W-:-:S04]  /*ba70*/  FMUL R5, R5, R16 ;  /* 0x0000001005057220 */ /* 0x000fc80000400000 */
[----:B------:R-:W-:-:S05]  /*ba80*/  FFMA R5, R38, R2, R5 ;  /* 0x0000000226057223 */ /* 0x000fca0000000005 */
[----:B------:R-:W-:-:S04]  /*ba90*/  F2FP.BF16.F32.PACK_AB R5, RZ, R5 ;  /* 0x00000005ff05723e */ /* 0x000fc800000010ff */
[----:B------:R-:W-:Y:S01]  /*baa0*/  PRMT R10, R5, 0x7610, R10 ;  /* 0x00007610050a7816 */ /* 0x000fe2000000000a */
[----:B------:R-:W-:-:S05]  /*bab0*/  @P3 IMAD.MOV.U32 R5, RZ, RZ, R161 ;  /* 0x000000ffff053224 */ /* 0x000fca00078e00a1 */
[----:B------:R0:W-:Y:S01]  /*bac0*/  @P3 STG.E.U16 desc[UR36][R4.64+0x30], R10 ;  /* 0x0000300a04003986 */ /* 0x0001e2000c101524 */
[----:B------:R-:W-:Y:S05]  /*bad0*/  @!P2 BRA `(.L_x_317) ;  /* 0x000000000004a947 */ /* 0x000fea0003800000 */
[----:B------:R0:W5:Y:S02]  /*bae0*/  LDG.E.LTC128B.U16 R3, desc[UR36][R12.64+0x32] ;  /* 0x000032240c037981 */ /* 0x000164000c1e1520 */
.L_x_317:
[----:B------:R-:W-:Y:S05]  /*baf0*/  BSYNC B1 ;  /* 0x0000000000017941 */ /* 0x000fea0003800000 */
.L_x_316:
[----:B0----5:R-:W-:Y:S01]  /*bb00*/  IMAD.U32 R5, R3, 0x10000, RZ ;  /* 0x0001000003057824 */ /* 0x021fe200078e00ff */
[----:B------:R-:W-:Y:S01]  /*bb10*/  ISETP.GT.AND P3, PT, R0, 0x20, P0 ;  /* 0x000000200000780c */ /* 0x000fe20000764270 */
[----:B------:R-:W-:Y:S02]  /*bb20*/  BSSY B1, `(.L_x_318) ;  /* 0x000000a000017945 */ /* 0x000fe40003800000 */
[----:B------:R-:W-:Y:S01]  /*bb30*/  FMUL R4, R5, R16 ;  /* 0x0000001005047220 */ /* 0x000fe20000400000 */
[----:B------:R-:W-:-:S03]  /*bb40*/  @P2 IMAD.MOV.U32 R5, RZ, RZ, R161 ;  /* 0x000000ffff052224 */ /* 0x000fc600078e00a1 */
[----:B------:R-:W-:-:S05]  /*bb50*/  FFMA R4, R39, R2, R4 ;  /* 0x0000000227047223 */ /* 0x000fca0000000004 */
[----:B------:R-:W-:-:S04]  /*bb60*/  F2FP.BF16.F32.PACK_AB R4, RZ, R4 ;  /* 0x00000004ff04723e */ /* 0x000fc800000010ff */
[----:B------:R-:W-:Y:S02]  /*bb70*/  PRMT R10, R4, 0x7610, R10 ;  /* 0x00007610040a7816 */ /* 0x000fe4000000000a */
[----:B------:R-:W-:-:S05]  /*bb80*/  @P2 MOV R4, R160 ;  /* 0x000000a000042202 */ /* 0x000fca0000000f00 */
[----:B------:R0:W-:Y:S01]  /*bb90*/  @P2 STG.E.U16 desc[UR36][R4.64+0x32], R10 ;  /* 0x0000320a04002986 */ /* 0x0001e2000c101524 */
[----:B------:R-:W-:Y:S05]  /*bba0*/  @!P3 BRA `(.L_x_319) ;  /* 0x000000000004b947 */ /* 0x000fea0003800000 */
[----:B------:R0:W5:Y:S02]  /*bbb0*/  LDG.E.LTC128B.U16 R3, desc[UR36][R6.64+0x40] ;  /* 0x0000402406037981 */ /* 0x000164000c1e1520 */
.L_x_319:
[----:B------:R-:W-:Y:S05]  /*bbc0*/  BSYNC B1 ;  /* 0x0000000000017941 */ /* 0x000fea0003800000 */
.L_x_318:
        /* <DEDUP_REMOVED lines=9> */
.L_x_321:
[----:B------:R-:W-:Y:S05]  /*bc60*/  BSYNC B1 ;  /* 0x0000000000017941 */ /* 0x000fea0003800000 */
.L_x_320:
        /* <DEDUP_REMOVED lines=9> */
.L_x_323:
[----:B------:R-:W-:Y:S05]  /*bd00*/  BSYNC B1 ;  /* 0x0000000000017941 */ /* 0x000fea0003800000 */
.L_x_322:
        /* <DEDUP_REMOVED lines=12> */
.L_x_325:
[----:B------:R-:W-:Y:S05]  /*bdd0*/  BSYNC B1 ;  /* 0x0000000000017941 */ /* 0x000fea0003800000 */
.L_x_324:
[----:B0----5:R-:W-:Y:S01]  /*bde0*/  IMAD.U32 R5, R3, 0x10000, RZ ;  /* 0x0001000003057824 */ /* 0x021fe200078e00ff */
[----:B------:R-:W-:Y:S01]  /*bdf0*/  ISETP.GT.AND P3, PT, R0, 0x28, P0 ;  /* 0x000000280000780c */ /* 0x000fe20000764270 */
[----:B------:R-:W-:Y:S02]  /*be00*/  BSSY B1, `(.L_x_326) ;  /* 0x000000a000017945 */ /* 0x000fe40003800000 */
[----:B------:R-:W-:Y:S01]  /*be10*/  FMUL R4, R5, R16 ;  /* 0x0000001005047220 */ /* 0x000fe20000400000 */
[----:B------:R-:W-:-:S03]  /*be20*/  @P2 MOV R5, R161 ;  /* 0x000000a100052202 */ /* 0x000fc60000000f00 */
[----:B------:R-:W-:-:S05]  /*be30*/  FFMA R4, R43, R2, R4 ;  /* 0x000000022b047223 */ /* 0x000fca0000000004 */
[----:B------:R-:W-:-:S04]  /*be40*/  F2FP.BF16.F32.PACK_AB R4, RZ, R4 ;  /* 0x00000004ff04723e */ /* 0x000fc800000010ff */
[----:B------:R-:W-:Y:S01]  /*be50*/  PRMT R10, R4, 0x7610, R10 ;  /* 0x00007610040a7816 */ /* 0x000fe2000000000a */
[----:B------:R-:W-:-:S05]  /*be60*/  @P2 IMAD.MOV.U32 R4, RZ, RZ, R160 ;  /* 0x000000ffff042224 */ /* 0x000fca00078e00a0 */
[----:B------:R0:W-:Y:S01]  /*be70*/  @P2 STG.E.U16 desc[UR36][R4.64+0x42], R10 ;  /* 0x0000420a04002986 */ /* 0x0001e2000c101524 */
[----:B------:R-:W-:Y:S05]  /*be80*/  @!P3 BRA `(.L_x_327) ;  /* 0x000000000004b947 */ /* 0x000fea0003800000 */
[----:B------:R0:W5:Y:S02]  /*be90*/  LDG.E.LTC128B.U16 R3, desc[UR36][R6.64+0x50] ;  /* 0x0000502406037981 */ /* 0x000164000c1e1520 */
.L_x_327:
[----:B------:R-:W-:Y:S05]  /*bea0*/  BSYNC B1 ;  /* 0x0000000000017941 */ /* 0x000fea0003800000 */
.L_x_326:
        /* <DEDUP_REMOVED lines=9> */
.L_x_329:
[----:B------:R-:W-:Y:S05]  /*bf40*/  BSYNC B1 ;  /* 0x0000000000017941 */ /* 0x000fea0003800000 */
.L_x_328:
        /* <DEDUP_REMOVED lines=9> */
.L_x_331:
[----:B------:R-:W-:Y:S05]  /*bfe0*/  BSYNC B1 ;  /* 0x0000000000017941 */ /* 0x000fea0003800000 */
.L_x_330:
        /* <DEDUP_REMOVED lines=12> */
.L_x_333:
[----:B------:R-:W-:Y:S05]  /*c0b0*/  BSYNC B1 ;  /* 0x0000000000017941 */ /* 0x000fea0003800000 */
.L_x_332:
[----:B0----5:R-:W-:Y:S01]  /*c0c0*/  IMAD.U32 R5, R3, 0x10000, RZ ;  /* 0x0001000003057824 */ /* 0x021fe200078e00ff */
[----:B------:R-:W-:Y:S01]  /*c0d0*/  ISETP.GT.AND P3, PT, R0, 0x30, P0 ;  /* 0x000000300000780c */ /* 0x000fe20000764270 */
[----:B------:R-:W-:Y:S02]  /*c0e0*/  BSSY B1, `(.L_x_334) ;  /* 0x000000a000017945 */ /* 0x000fe40003800000 */
        /* <DEDUP_REMOVED lines=9> */
.L_x_335:
[----:B------:R-:W-:Y:S05]  /*c180*/  BSYNC B1 ;  /* 0x0000000000017941 */ /* 0x000fea0003800000 */
.L_x_334:
[----:B0----5:R-:W-:Y:S01]  /*c190*/  SHF.L.U32 R5, R3, 0x10, RZ ;  /* 0x0000001003057819 */ /* 0x021fe200000006ff */
        /* <DEDUP_REMOVED lines=8> */
.L_x_337:
[----:B------:R-:W-:Y:S05]  /*c220*/  BSYNC B1 ;  /* 0x0000000000017941 */ /* 0x000fea0003800000 */
.L_x_336:
        /* <DEDUP_REMOVED lines=9> */
.L_x_339:
[----:B------:R-:W-:Y:S05]  /*c2c0*/  BSYNC B1 ;  /* 0x0000000000017941 */ /* 0x000fea0003800000 */
.L_x_338:
        /* <DEDUP_REMOVED lines=12> */
.L_x_341:
[----:B------:R-:W-:Y:S05]  /*c390*/  BSYNC B1 ;  /* 0x0000000000017941 */ /* 0x000fea0003800000 */
.L_x_340:
        /* <DEDUP_REMOVED lines=12> */
.L_x_343:
[----:B------:R-:W-:Y:S05]  /*c460*/  BSYNC B1 ;  /* 0x0000000000017941 */ /* 0x000fea0003800000 */
.L_x_342:
        /* <DEDUP_REMOVED lines=9> */
.L_x_345:
[----:B------:R-:W-:Y:S05]  /*c500*/  BSYNC B1 ;  /* 0x0000000000017941 */ /* 0x000fea0003800000 */
.L_x_344:
        /* <DEDUP_REMOVED lines=9> */
.L_x_347:
[----:B------:R-:W-:Y:S05]  /*c5a0*/  BSYNC B1 ;  /* 0x0000000000017941 */ /* 0x000fea0003800000 */
.L_x_346:
        /* <DEDUP_REMOVED lines=12> */
.L_x_349:
[----:B------:R-:W-:Y:S05]  /*c670*/  BSYNC B1 ;  /* 0x0000000000017941 */ /* 0x000fea0003800000 */
.L_x_348:
        /* <DEDUP_REMOVED lines=12> */
.L_x_351:
[----:B------:R-:W-:Y:S05]  /*c740*/  BSYNC B1 ;  /* 0x0000000000017941 */ /* 0x000fea0003800000 */
.L_x_350:
        /* <DEDUP_REMOVED lines=9> */
.L_x_353:
[----:B------:R-:W-:Y:S05]  /*c7e0*/  BSYNC B1 ;  /* 0x0000000000017941 */ /* 0x000fea0003800000 */
.L_x_352:
        /* <DEDUP_REMOVED lines=9> */
.L_x_355:
[----:B------:R-:W-:Y:S05]  /*c880*/  BSYNC B1 ;  /* 0x0000000000017941 */ /* 0x000fea0003800000 */
.L_x_354:
[----:B-----5:R-:W-:Y:S01]  /*c890*/  SHF.L.U32 R5, R3, 0x10, RZ ;  /* 0x0000001003057819 */ /* 0x020fe200000006ff */
[----:B0-----:R-:W-:Y:S01]  /*c8a0*/  @P3 IMAD.MOV.U32 R4, RZ, RZ, R160 ;  /* 0x000000ffff043224 */ /* 0x001fe200078e00a0 */
[----:B------:R-:W-:Y:S01]  /*c8b0*/  ISETP.GT.AND P2, PT, R0, 0x41, P1 ;  /* 0x000000410000780c */ /* 0x000fe20000f44270 */
[----:B------:R-:W-:Y:S02]  /*c8c0*/  BSSY B1, `(.L_x_356) ;  /* 0x0000009000017945 */ /* 0x000fe40003800000 */
        /* <DEDUP_REMOVED lines=8> */
.L_x_357:
[----:B------:R-:W-:Y:S05]  /*c950*/  BSYNC B1 ;  /* 0x0000000000017941 */ /* 0x000fea0003800000 */
.L_x_356:
        /* <DEDUP_REMOVED lines=12> */
.L_x_359:
[----:B------:R-:W-:Y:S05]  /*ca20*/  BSYNC B1 ;  /* 0x0000000000017941 */ /* 0x000fea0003800000 */
.L_x_358:
        /* <DEDUP_REMOVED lines=9> */
.L_x_361:
[----:B------:R-:W-:Y:S05]  /*cac0*/  BSYNC B1 ;  /* 0x0000000000017941 */ /* 0x000fea0003800000 */
.L_x_360:
        /* <DEDUP_REMOVED lines=9> */
.L_x_363:
[----:B------:R-:W-:Y:S05]  /*cb60*/  BSYNC B1 ;  /* 0x0000000000017941 */ /* 0x000fea0003800000 */
.L_x_362:
[----:B-----5:R-:W-:Y:S01]  /*cb70*/  IMAD.U32 R5, R3, 0x10000, RZ ;  /* 0x0001000003057824 */ /* 0x020fe200078e00ff */
[----:B0-----:R-:W-:Y:S01]  /*cb80*/  @P3 MOV R4, R160 ;  /* 0x000000a000043202 */ /* 0x001fe20000000f00 */
[----:B------:R-:W-:Y:S01]  /*cb90*/  BSSY B1, `(.L_x_364) ;  /* 0x000000a000017945 */ /* 0x000fe20003800000 */
[----:B------:R-:W-:Y:S01]  /*cba0*/  ISETP.GT.AND P2, PT, R0, 0x49, P1 ;  /* 0x000000490000780c */ /* 0x000fe20000f44270 */
        /* <DEDUP_REMOVED lines=8> */
.L_x_365:
[----:B------:R-:W-:Y:S05]  /*cc30*/  BSYNC B1 ;  /* 0x0000000000017941 */ /* 0x000fea0003800000 */
.L_x_364:
        /* <DEDUP_REMOVED lines=12> */
.L_x_367:
[----:B------:R-:W-:Y:S05]  /*cd00*/  BSYNC B1 ;  /* 0x0000000000017941 */ /* 0x000fea0003800000 */
.L_x_366:
        /* <DEDUP_REMOVED lines=9> */
.L_x_369:
[----:B------:R-:W-:Y:S05]  /*cda0*/  BSYNC B1 ;  /* 0x0000000000017941 */ /* 0x000fea0003800000 */
.L_x_368:
        /* <DEDUP_REMOVED lines=9> */
.L_x_371:
[----:B------:R-:W-:Y:S05]  /*ce40*/  BSYNC B1 ;  /* 0x0000000000017941 */ /* 0x000fea0003800000 */
.L_x_370:
[----:B-----5:R-:W-:Y:S01]  /*ce50*/  IMAD.U32 R5, R3, 0x10000, RZ ;  /* 0x0001000003057824 */ /* 0x020fe200078e00ff */
[----:B------:R-:W-:Y:S01]  /*ce60*/  ISETP.GT.AND P2, PT, R0, 0x51, P1 ;  /* 0x000000510000780c */ /* 0x000fe20000f44270 */
[----:B0-----:R-:W-:Y:S01]  /*ce70*/  @P3 IMAD.MOV.U32 R4, RZ, RZ, R160 ;  /* 0x000000ffff043224 */ /* 0x001fe200078e00a0 */
[----:B------:R-:W-:Y:S01]  /*ce80*/  BSSY B1, `(.L_x_372) ;  /* 0x0000009000017945 */ /* 0x000fe20003800000 */
[----:B------:R-:W-:-:S04]  /*ce90*/  FMUL R5, R5, R16 ;  /* 0x0000001005057220 */ /* 0x000fc80000400000 */
[----:B------:R-:W-:-:S05]  /*cea0*/  FFMA R5, R66, R2, R5 ;  /* 0x0000000242057223 */ /* 0x000fca0000000005 */
[----:B------:R-:W-:-:S04]  /*ceb0*/  F2FP.BF16.F32.PACK_AB R5, RZ, R5 ;  /* 0x00000005ff05723e */ /* 0x000fc800000010ff */
[----:B------:R-:W-:Y:S02]  /*cec0*/  PRMT R10, R5, 0x7610, R10 ;  /* 0x00007610050a7816 */ /* 0x000fe4000000000a */
[----:B------:R-:W-:-:S05]  /*ced0*/  @P3 MOV R5, R161 ;  /* 0x000000a100053202 */ /* 0x000fca0000000f00 */
[----:B------:R0:W-:Y:S01]  /*cee0*/  @P3 STG.E.U16 desc[UR36][R4.64+0xa0], R10 ;  /* 0x0000a00a04003986 */ /* 0x0001e2000c101524 */
[----:B------:R-:W-:Y:S05]  /*cef0*/  @!P2 BRA `(.L_x_373) ;  /* 0x000000000004a947 */ /* 0x000fea0003800000 */
[----:B------:R0:W5:Y:S02]  /*cf00*/  LDG.E.LTC128B.U16 R3, desc[UR36][R12.64+0xa2] ;  /* 0x0000a2240c037981 */ /* 0x000164000c1e1520 */
.L_x_373:
[----:B------:R-:W-:Y:S05]  /*cf10*/  BSYNC B1 ;  /* 0x0000000000017941 */ /* 0x000fea0003800000 */
.L_x_372:
        /* <DEDUP_REMOVED lines=12> */
.L_x_375:
[----:B------:R-:W-:Y:S05]  /*cfe0*/  BSYNC B1 ;  /* 0x0000000000017941 */ /* 0x000fea0003800000 */
.L_x_374:
        /* <DEDUP_REMOVED lines=9> */
.L_x_377:
[----:B------:R-:W-:Y:S05]  /*d080*/  BSYNC B1 ;  /* 0x0000000000017941 */ /* 0x000fea0003800000 */
.L_x_376:
        /* <DEDUP_REMOVED lines=9> */
.L_x_379:
[----:B------:R-:W-:Y:S05]  /*d120*/  BSYNC B1 ;  /* 0x0000000000017941 */ /* 0x000fea0003800000 */
.L_x_378:
        /* <DEDUP_REMOVED lines=12> */
.L_x_381:
[----:B------:R-:W-:Y:S05]  /*d1f0*/  BSYNC B1 ;  /* 0x0000000000017941 */ /* 0x000fea0003800000 */
.L_x_380:
        /* <DEDUP_REMOVED lines=12> */
.L_x_383:
[----:B------:R-:W-:Y:S05]  /*d2c0*/  BSYNC B1 ;  /* 0x0000000000017941 */ /* 0x000fea0003800000 */
.L_x_382:
        /* <DEDUP_REMOVED lines=9> */
.L_x_385:
[----:B------:R-:W-:Y:S05]  /*d360*/  BSYNC B1 ;  /* 0x0000000000017941 */ /* 0x000fea0003800000 */
.L_x_384:
        /* <DEDUP_REMOVED lines=9> */
.L_x_387:
[----:B------:R-:W-:Y:S05]  /*d400*/  BSYNC B1 ;  /* 0x0000000000017941 */ /* 0x000fea0003800000 */
.L_x_386:
        /* <DEDUP_REMOVED lines=12> */
.L_x_389:
[----:B------:R-:W-:Y:S05]  /*d4d0*/  BSYNC B1 ;  /* 0x0000000000017941 */ /* 0x000fea0003800000 */
.L_x_388:
        /* <DEDUP_REMOVED lines=12> */
.L_x_391:
[----:B------:R-:W-:Y:S05]  /*d5a0*/  BSYNC B1 ;  /* 0x0000000000017941 */ /* 0x000fea0003800000 */
.L_x_390:
        /* <DEDUP_REMOVED lines=9> */
.L_x_393:
[----:B------:R-:W-:Y:S05]  /*d640*/  BSYNC B1 ;  /* 0x0000000000017941 */ /* 0x000fea0003800000 */
.L_x_392:
        /* <DEDUP_REMOVED lines=9> */
.L_x_395:
[----:B------:R-:W-:Y:S05]  /*d6e0*/  BSYNC B1 ;  /* 0x0000000000017941 */ /* 0x000fea0003800000 */
.L_x_394:
        /* <DEDUP_REMOVED lines=12> */
.L_x_397:
[----:B------:R-:W-:Y:S05]  /*d7b0*/  BSYNC B1 ;  /* 0x0000000000017941 */ /* 0x000fea0003800000 */
.L_x_396:
        /* <DEDUP_REMOVED lines=12> */
.L_x_399:
[----:B------:R-:W-:Y:S05]  /*d880*/  BSYNC B1 ;  /* 0x0000000000017941 */ /* 0x000fea0003800000 */
.L_x_398:
        /* <DEDUP_REMOVED lines=9> */
.L_x_401:
[----:B------:R-:W-:Y:S05]  /*d920*/  BSYNC B1 ;  /* 0x0000000000017941 */ /* 0x000fea0003800000 */
.L_x_400:
        /* <DEDUP_REMOVED lines=9> */
.L_x_403:
[----:B------:R-:W-:Y:S05]  /*d9c0*/  BSYNC B1 ;  /* 0x0000000000017941 */ /* 0x000fea0003800000 */
.L_x_402:
        /* <DEDUP_REMOVED lines=12> */
.L_x_405:
[----:B------:R-:W-:Y:S05]  /*da90*/  BSYNC B1 ;  /* 0x0000000000017941 */ /* 0x000fea0003800000 */
.L_x_404:
        /* <DEDUP_REMOVED lines=12> */
.L_x_407:
[----:B------:R-:W-:Y:S05]  /*db60*/  BSYNC B1 ;  /* 0x0000000000017941 */ /* 0x000fea0003800000 */
.L_x_406:
        /* <DEDUP_REMOVED lines=9> */
.L_x_409:
[----:B------:R-:W-:Y:S05]  /*dc00*/  BSYNC B1 ;  /* 0x0000000000017941 */ /* 0x000fea0003800000 */
.L_x_408:
        /* <DEDUP_REMOVED lines=9> */
.L_x_411:
[----:B------:R-:W-:Y:S05]  /*dca0*/  BSYNC B1 ;  /* 0x0000000000017941 */ /* 0x000fea0003800000 */
.L_x_410:
        /* <DEDUP_REMOVED lines=12> */
.L_x_413:
[----:B------:R-:W-:Y:S05]  /*dd70*/  BSYNC B1 ;  /* 0x0000000000017941 */ /* 0x000fea0003800000 */
.L_x_412:
        /* <DEDUP_REMOVED lines=12> */
.L_x_415:
[----:B------:R-:W-:Y:S05]  /*de40*/  BSYNC B1 ;  /* 0x0000000000017941 */ /* 0x000fea0003800000 */
.L_x_414:
        /* <DEDUP_REMOVED lines=9> */
.L_x_417:
[----:B------:R-:W-:Y:S05]  /*dee0*/  BSYNC B1 ;  /* 0x0000000000017941 */ /* 0x000fea0003800000 */
.L_x_416:
        /* <DEDUP_REMOVED lines=9> */
.L_x_419:
[----:B------:R-:W-:Y:S05]  /*df80*/  BSYNC B1 ;  /* 0x0000000000017941 */ /* 0x000fea0003800000 */
.L_x_418:
        /* <DEDUP_REMOVED lines=12> */
.L_x_421:
[----:B------:R-:W-:Y:S05]  /*e050*/  BSYNC B1 ;  /* 0x0000000000017941 */ /* 0x000fea0003800000 */
.L_x_420:
        /* <DEDUP_REMOVED lines=12> */
.L_x_423:
[----:B------:R-:W-:Y:S05]  /*e120*/  BSYNC B1 ;  /* 0x0000000000017941 */ /* 0x000fea0003800000 */
.L_x_422:
        /* <DEDUP_REMOVED lines=9> */
.L_x_425:
[----:B------:R-:W-:Y:S05]  /*e1c0*/  BSYNC B1 ;  /* 0x0000000000017941 */ /* 0x000fea0003800000 */
.L_x_424:
        /* <DEDUP_REMOVED lines=9> */
.L_x_427:
[----:B------:R-:W-:Y:S05]  /*e260*/  BSYNC B1 ;  /* 0x0000000000017941 */ /* 0x000fea0003800000 */
.L_x_426:
        /* <DEDUP_REMOVED lines=12> */
.L_x_429:
[----:B------:R-:W-:Y:S05]  /*e330*/  BSYNC B1 ;  /* 0x0000000000017941 */ /* 0x000fea0003800000 */
.L_x_428:
        /* <DEDUP_REMOVED lines=12> */
.L_x_431:
[----:B------:R-:W-:Y:S05]  /*e400*/  BSYNC B1 ;  /* 0x0000000000017941 */ /* 0x000fea0003800000 */
.L_x_430:
        /* <DEDUP_REMOVED lines=9> */
.L_x_433:
[----:B------:R-:W-:Y:S05]  /*e4a0*/  BSYNC B1 ;  /* 0x0000000000017941 */ /* 0x000fea0003800000 */
.L_x_432:
        /* <DEDUP_REMOVED lines=9> */
.L_x_435:
[----:B------:R-:W-:Y:S05]  /*e540*/  BSYNC B1 ;  /* 0x0000000000017941 */ /* 0x000fea0003800000 */
.L_x_434:
        /* <DEDUP_REMOVED lines=12> */
.L_x_437:
[----:B------:R-:W-:Y:S05]  /*e610*/  BSYNC B1 ;  /* 0x0000000000017941 */ /* 0x000fea0003800000 */
.L_x_436:
        /* <DEDUP_REMOVED lines=12> */
.L_x_439:
[----:B------:R-:W-:Y:S05]  /*e6e0*/  BSYNC B1 ;  /* 0x0000000000017941 */ /* 0x000fea0003800000 */
.L_x_438:
        /* <DEDUP_REMOVED lines=9> */
.L_x_441:
[----:B------:R-:W-:Y:S05]  /*e780*/  BSYNC B1 ;  /* 0x0000000000017941 */ /* 0x000fea0003800000 */
.L_x_440:
        /* <DEDUP_REMOVED lines=9> */
.L_x_443:
[----:B------:R-:W-:Y:S05]  /*e820*/  BSYNC B1 ;  /* 0x0000000000017941 */ /* 0x000fea0003800000 */
.L_x_442:
        /* <DEDUP_REMOVED lines=12> */
.L_x_445:
[----:B------:R-:W-:Y:S05]  /*e8f0*/  BSYNC B1 ;  /* 0x0000000000017941 */ /* 0x000fea0003800000 */
.L_x_444:
        /* <DEDUP_REMOVED lines=12> */
.L_x_447:
[----:B------:R-:W-:Y:S05]  /*e9c0*/  BSYNC B1 ;  /* 0x0000000000017941 */ /* 0x000fea0003800000 */
.L_x_446:
        /* <DEDUP_REMOVED lines=9> */
.L_x_449:
[----:B------:R-:W-:Y:S05]  /*ea60*/  BSYNC B1 ;  /* 0x0000000000017941 */ /* 0x000fea0003800000 */
.L_x_448:
        /* <DEDUP_REMOVED lines=9> */
.L_x_451:
[----:B------:R-:W-:Y:S05]  /*eb00*/  BSYNC B1 ;  /* 0x0000000000017941 */ /* 0x000fea0003800000 */
.L_x_450:
        /* <DEDUP_REMOVED lines=12> */
.L_x_453:
[----:B------:R-:W-:Y:S05]  /*ebd0*/  BSYNC B1 ;  /* 0x0000000000017941 */ /* 0x000fea0003800000 */
.L_x_452:
        /* <DEDUP_REMOVED lines=12> */
.L_x_455:
[----:B------:R-:W-:Y:S05]  /*eca0*/  BSYNC B1 ;  /* 0x0000000000017941 */ /* 0x000fea0003800000 */
.L_x_454:
        /* <DEDUP_REMOVED lines=9> */
.L_x_457:
[----:B------:R-:W-:Y:S05]  /*ed40*/  BSYNC B1 ;  /* 0x0000000000017941 */ /* 0x000fea0003800000 */
.L_x_456:
        /* <DEDUP_REMOVED lines=9> */
.L_x_459:
[----:B------:R-:W-:Y:S05]  /*ede0*/  BSYNC B1 ;  /* 0x0000000000017941 */ /* 0x000fea0003800000 */
.L_x_458:
        /* <DEDUP_REMOVED lines=12> */
.L_x_461:
[----:B------:R-:W-:Y:S05]  /*eeb0*/  BSYNC B1 ;  /* 0x0000000000017941 */ /* 0x000fea0003800000 */
.L_x_460:
        /* <DEDUP_REMOVED lines=12> */
.L_x_463:
[----:B------:R-:W-:Y:S05]  /*ef80*/  BSYNC B1 ;  /* 0x0000000000017941 */ /* 0x000fea0003800000 */
.L_x_462:
        /* <DEDUP_REMOVED lines=9> */
.L_x_465:
[----:B------:R-:W-:Y:S05]  /*f020*/  BSYNC B1 ;  /* 0x0000000000017941 */ /* 0x000fea0003800000 */
.L_x_464:
        /* <DEDUP_REMOVED lines=9> */
.L_x_467:
[----:B------:R-:W-:Y:S05]  /*f0c0*/  BSYNC B1 ;  /* 0x0000000000017941 */ /* 0x000fea0003800000 */
.L_x_466:
        /* <DEDUP_REMOVED lines=12> */
.L_x_469:
[----:B------:R-:W-:Y:S05]  /*f190*/  BSYNC B1 ;  /* 0x0000000000017941 */ /* 0x000fea0003800000 */
.L_x_468:
        /* <DEDUP_REMOVED lines=12> */
.L_x_471:
[----:B------:R-:W-:Y:S05]  /*f260*/  BSYNC B1 ;  /* 0x0000000000017941 */ /* 0x000fea0003800000 */
.L_x_470:
        /* <DEDUP_REMOVED lines=9> */
.L_x_473:
[----:B------:R-:W-:Y:S05]  /*f300*/  BSYNC B1 ;  /* 0x0000000000017941 */ /* 0x000fea0003800000 */
.L_x_472:
        /* <DEDUP_REMOVED lines=9> */
.L_x_475:
[----:B------:R-:W-:Y:S05]  /*f3a0*/  BSYNC B1 ;  /* 0x0000000000017941 */ /* 0x000fea0003800000 */
.L_x_474:
        /* <DEDUP_REMOVED lines=12> */
.L_x_477:
[----:B------:R-:W-:Y:S05]  /*f470*/  BSYNC B1 ;  /* 0x0000000000017941 */ /* 0x000fea0003800000 */
.L_x_476:
        /* <DEDUP_REMOVED lines=12> */
.L_x_479:
[----:B------:R-:W-:Y:S05]  /*f540*/  BSYNC B1 ;  /* 0x0000000000017941 */ /* 0x000fea0003800000 */
.L_x_478:
        /* <DEDUP_REMOVED lines=9> */
.L_x_481:
[----:B------:R-:W-:Y:S05]  /*f5e0*/  BSYNC B1 ;  /* 0x0000000000017941 */ /* 0x000fea0003800000 */
.L_x_480:
        /* <DEDUP_REMOVED lines=9> */
.L_x_483:
[----:B------:R-:W-:Y:S05]  /*f680*/  BSYNC B1 ;  /* 0x0000000000017941 */ /* 0x000fea0003800000 */
.L_x_482:
        /* <DEDUP_REMOVED lines=12> */
.L_x_485:
[----:B------:R-:W-:Y:S05]  /*f750*/  BSYNC B1 ;  /* 0x0000000000017941 */ /* 0x000fea0003800000 */
.L_x_484:
        /* <DEDUP_REMOVED lines=12> */
.L_x_487:
[----:B------:R-:W-:Y:S05]  /*f820*/  BSYNC B1 ;  /* 0x0000000000017941 */ /* 0x000fea0003800000 */
.L_x_486:
        /* <DEDUP_REMOVED lines=9> */
.L_x_489:
[----:B------:R-:W-:Y:S05]  /*f8c0*/  BSYNC B1 ;  /* 0x0000000000017941 */ /* 0x000fea0003800000 */
.L_x_488:
        /* <DEDUP_REMOVED lines=9> */
.L_x_491:
[----:B------:R-:W-:Y:S05]  /*f960*/  BSYNC B1 ;  /* 0x0000000000017941 */ /* 0x000fea0003800000 */
.L_x_490:
        /* <DEDUP_REMOVED lines=12> */
.L_x_493:
[----:B------:R-:W-:Y:S05]  /*fa30*/  BSYNC B1 ;  /* 0x0000000000017941 */ /* 0x000fea0003800000 */
.L_x_492:
        /* <DEDUP_REMOVED lines=12> */
.L_x_495:
[----:B------:R-:W-:Y:S05]  /*fb00*/  BSYNC B1 ;  /* 0x0000000000017941 */ /* 0x000fea0003800000 */
.L_x_494:
        /* <DEDUP_REMOVED lines=9> */
.L_x_497:
[----:B------:R-:W-:Y:S05]  /*fba0*/  BSYNC B1 ;  /* 0x0000000000017941 */ /* 0x000fea0003800000 */
.L_x_496:
        /* <DEDUP_REMOVED lines=9> */
.L_x_499:
[----:B------:R-:W-:Y:S05]  /*fc40*/  BSYNC B1 ;  /* 0x0000000000017941 */ /* 0x000fea0003800000 */
.L_x_498:
        /* <DEDUP_REMOVED lines=12> */
.L_x_501:
[----:B------:R-:W-:Y:S05]  /*fd10*/  BSYNC B1 ;  /* 0x0000000000017941 */ /* 0x000fea0003800000 */
.L_x_500:
        /* <DEDUP_REMOVED lines=12> */
.L_x_503:
[----:B------:R-:W-:Y:S05]  /*fde0*/  BSYNC B1 ;  /* 0x0000000000017941 */ /* 0x000fea0003800000 */
.L_x_502:
        /* <DEDUP_REMOVED lines=9> */
.L_x_505:
[----:B------:R-:W-:Y:S05]  /*fe80*/  BSYNC B1 ;  /* 0x0000000000017941 */ /* 0x000fea0003800000 */
.L_x_504:
        /* <DEDUP_REMOVED lines=9> */
.L_x_507:
[----:B------:R-:W-:Y:S05]  /*ff20*/  BSYNC B1 ;  /* 0x0000000000017941 */ /* 0x000fea0003800000 */
.L_x_506:
        /* <DEDUP_REMOVED lines=12> */
.L_x_509:
[----:B------:R-:W-:Y:S05]  /*fff0*/  BSYNC B1 ;  /* 0x0000000000017941 */ /* 0x000fea0003800000 */
.L_x_508:
        /* <DEDUP_REMOVED lines=12> */
.L_x_511:
[----:B------:R-:W-:Y:S05]  /*100c0*/  BSYNC B1 ;  /* 0x0000000000017941 */ /* 0x000fea0003800000 */
.L_x_510:
        /* <DEDUP_REMOVED lines=9> */
.L_x_513:
[----:B------:R-:W-:Y:S05]  /*10160*/  BSYNC B1 ;  /* 0x0000000000017941 */ /* 0x000fea0003800000 */
.L_x_512:
        /* <DEDUP_REMOVED lines=9> */
.L_x_515:
[----:B------:R-:W-:Y:S05]  /*10200*/  BSYNC B1 ;  /* 0x0000000000017941 */ /* 0x000fea0003800000 */
.L_x_514:
        /* <DEDUP_REMOVED lines=12> */
.L_x_517:
[----:B------:R-:W-:Y:S05]  /*102d0*/  BSYNC B1 ;  /* 0x0000000000017941 */ /* 0x000fea0003800000 */
.L_x_516:
        /* <DEDUP_REMOVED lines=12> */
.L_x_519:
[----:B------:R-:W-:Y:S05]  /*103a0*/  BSYNC B1 ;  /* 0x0000000000017941 */ /* 0x000fea0003800000 */
.L_x_518:
        /* <DEDUP_REMOVED lines=9> */
.L_x_521:
[----:B------:R-:W-:Y:S05]  /*10440*/  BSYNC B1 ;  /* 0x0000000000017941 */ /* 0x000fea0003800000 */
.L_x_520:
        /* <DEDUP_REMOVED lines=9> */
.L_x_523:
[----:B------:R-:W-:Y:S05]  /*104e0*/  BSYNC B1 ;  /* 0x0000000000017941 */ /* 0x000fea0003800000 */
.L_x_522:
        /* <DEDUP_REMOVED lines=12> */
.L_x_525:
[----:B------:R-:W-:Y:S05]  /*105b0*/  BSYNC B1 ;  /* 0x0000000000017941 */ /* 0x000fea0003800000 */
.L_x_524:
        /* <DEDUP_REMOVED lines=12> */
.L_x_527:
[----:B------:R-:W-:Y:S05]  /*10680*/  BSYNC B1 ;  /* 0x0000000000017941 */ /* 0x000fea0003800000 */
.L_x_526:
        /* <DEDUP_REMOVED lines=9> */
.L_x_529:
[----:B------:R-:W-:Y:S05]  /*10720*/  BSYNC B1 ;  /* 0x0000000000017941 */ /* 0x000fea0003800000 */
.L_x_528:
        /* <DEDUP_REMOVED lines=9> */
.L_x_531:
[----:B------:R-:W-:Y:S05]  /*107c0*/  BSYNC B1 ;  /* 0x0000000000017941 */ /* 0x000fea0003800000 */
.L_x_530:
        /* <DEDUP_REMOVED lines=12> */
.L_x_533:
[----:B------:R-:W-:Y:S05]  /*10890*/  BSYNC B1 ;  /* 0x0000000000017941 */ /* 0x000fea0003800000 */
.L_x_532:
        /* <DEDUP_REMOVED lines=12> */
.L_x_535:
[----:B------:R-:W-:Y:S05]  /*10960*/  BSYNC B1 ;  /* 0x0000000000017941 */ /* 0x000fea0003800000 */
.L_x_534:
        /* <DEDUP_REMOVED lines=9> */
.L_x_537:
[----:B------:R-:W-:Y:S05]  /*10a00*/  BSYNC B1 ;  /* 0x0000000000017941 */ /* 0x000fea0003800000 */
.L_x_536:
        /* <DEDUP_REMOVED lines=9> */
.L_x_539:
[----:B------:R-:W-:Y:S05]  /*10aa0*/  BSYNC B1 ;  /* 0x0000000000017941 */ /* 0x000fea0003800000 */
.L_x_538:
[----:B-----5:R-:W-:Y:S01]  /*10ab0*/  IMAD.U32 R5, R3, 0x10000, RZ ;  /* 0x0001000003057824 */ /* 0x020fe200078e00ff */
[----:B------:R-:W-:Y:S01]  /*10ac0*/  ISETP.GT.AND P1, PT, R0, 0xf9, P1 ;  /* 0x000000f90000780c */ /* 0x000fe20000f24270 */
[----:B0-----:R-:W-:Y:S01]  /*10ad0*/  @P2 IMAD.MOV.U32 R4, RZ, RZ, R160 ;  /* 0x000000ffff042224 */ /* 0x001fe200078e00a0 */
[----:B------:R-:W-:Y:S01]  /*10ae0*/  BSSY B1, `(.L_x_540) ;  /* 0x0000009000017945 */ /* 0x000fe20003800000 */
[----:B------:R-:W-:-:S04]  /*10af0*/  FMUL R5, R5, R16 ;  /* 0x0000001005057220 */ /* 0x000fc80000400000 */
[----:B------:R-:W-:-:S05]  /*10b00*/  FFMA R5, R150, R2, R5 ;  /* 0x0000000296057223 */ /* 0x000fca0000000005 */
[----:B------:R-:W-:-:S04]  /*10b10*/  F2FP.BF16.F32.PACK_AB R5, RZ, R5 ;  /* 0x00000005ff05723e */ /* 0x000fc800000010ff */
[----:B-1--4-:R-:W-:Y:S01]  /*10b20*/  PRMT R6, R5, 0x7610, R6 ;  /* 0x0000761005067816 */ /* 0x012fe20000000006 */
[----:B------:R-:W-:-:S05]  /*10b30*/  @P2 IMAD.MOV.U32 R5, RZ, RZ, R161 ;  /* 0x000000ffff052224 */ /* 0x000fca00078e00a1 */
[----:B------:R0:W-:Y:S01]  /*10b40*/  @P2 STG.E.U16 desc[UR36][R4.64+0x1f0], R6 ;  /* 0x0001f00604002986 */ /* 0x0001e2000c101524 */
[----:B------:R-:W-:Y:S05]  /*10b50*/  @!P1 BRA `(.L_x_541) ;  /* 0x0000000000049947 */ /* 0x000fea0003800000 */
[----:B------:R1:W5:Y:S02]  /*10b60*/  LDG.E.LTC128B.U16 R3, desc[UR36][R12.64+0x1f2] ;  /* 0x0001f2240c037981 */ /* 0x000364000c1e1520 */
.L_x_541:
[----:B------:R-:W-:Y:S05]  /*10b70*/  BSYNC B1 ;  /* 0x0000000000017941 */ /* 0x000fea0003800000 */
.L_x_540:
[----:B------:R-:W-:Y:S05]  /*10b80*/  @!P1 BRA `(.L_x_542) ;  /* 0x0000004c00b09947 */ /* 0x000fea0003800000 */
[----:B-----5:R-:W-:-:S04]  /*10b90*/  IMAD.U32 R3, R3, 0x10000, RZ ;  /* 0x0001000003037824 */ /* 0x020fc800078e00ff */
[----:B------:R-:W-:-:S04]  /*10ba0*/  FMUL R0, R3, R16 ;  /* 0x0000001003007220 */ /* 0x000fc80000400000 */
[----:B------:R-:W-:-:S05]  /*10bb0*/  FFMA R0, R151, R2, R0 ;  /* 0x0000000297007223 */ /* 0x000fca0000000000 */
[----:B------:R-:W-:-:S05]  /*10bc0*/  F2FP.BF16.F32.PACK_AB R0, RZ, R0 ;  /* 0x00000000ff00723e */ /* 0x000fca00000010ff */
[----:B------:R4:W-:Y:S01]  /*10bd0*/  STG.E.U16 desc[UR36][R160.64+0x1f2], R0 ;  /* 0x0001f200a0007986 */ /* 0x0009e2000c101524 */
[----:B------:R-:W-:Y:S05]  /*10be0*/  BRA `(.L_x_542) ;  /* 0x0000004c00987947 */ /* 0x000fea0003800000 */
.L_x_35:
[----:B------:R-:W2:Y:S01]  /*10bf0*/  LDL.LU R3, [R1] ;  /* 0x0000000001037983 */ /* 0x000ea20000300800 */
[----:B------:R-:W-:-:S03]  /*10c00*/  ULDC.64 UR4, c[0x0][0x5c0] ;  /* 0x0001700000047ab9 */ /* 0x000fc60000000a00 */
[----:B------:R-:W3:Y:S04]  /*10c10*/  LDL.LU R9, [R1+0x60] ;  /* 0x0000600001097983 */ /* 0x000ee80000300800 */
[----:B------:R-:W4:Y:S04]  /*10c20*/  LDL.LU R11, [R1+0x8c] ;  /* 0x00008c00010b7983 */ /* 0x000f280000300800 */
[----:B------:R-:W5:Y:S04]  /*10c30*/  LDL.LU R12, [R1+0x90] ;  /* 0x00009000010c7983 */ /* 0x000f680000300800 */
        /* <DEDUP_REMOVED lines=74> */
[----:B------:R-:W5:Y:S01]  /*110e0*/  LDL.LU R161, [R1+0x1cc] ;  /* 0x0001cc0001a17983 */ /* 0x000f620000300800 */
[----:B--2---:R-:W-:-:S03]  /*110f0*/  FMUL R3, R3, R2 ;  /* 0x0000000203037220 */ /* 0x004fc60000400000 */
[----:B------:R-:W2:Y:S01]  /*11100*/  LDL.LU R160, [R1+0x1d0] ;  /* 0x0001d00001a07983 */ /* 0x000ea20000300800 */
[----:B------:R-:W-:-:S03]  /*11110*/  LEA R4, P0, R6, UR4, 0x1 ;  /* 0x0000000406047c11 */ /* 0x000fc6000f8008ff */
[----:B------:R-:W2:Y:S04]  /*11120*/  LDL.LU R159, [R1+0x1d4] ;  /* 0x0001d400019f7983 */ /* 0x000ea80000300800 */
[----:B------:R-:W2:Y:S04]  /*11130*/  LDL.LU R158, [R1+0x1d8] ;  /* 0x0001d800019e7983 */ /* 0x000ea80000300800 */
[----:B------:R-:W2:Y:S04]  /*11140*/  LDL.LU R157, [R1+0x1dc] ;  /* 0x0001dc00019d7983 */ /* 0x000ea80000300800 */
[----:B------:R-:W2:Y:S01]  /*11150*/  LDL.LU R156, [R1+0x1e0] ;  /* 0x0001e000019c7983 */ /* 0x000ea20000300800 */
[----:B------:R-:W-:-:S03]  /*11160*/  LEA.HI.X R5, R6, UR5, R10, 0x1, P0 ;  /* 0x0000000506057c11 */ /* 0x000fc600080f0c0a */
[----:B------:R-:W2:Y:S01]  /*11170*/  LDL.LU R155, [R1+0x1e4] ;  /* 0x0001e400019b7983 */ /* 0x000ea20000300800 */
[----:B------:R-:W-:-:S03]  /*11180*/  F2FP.BF16.F32.PACK_AB R3, RZ, R3 ;  /* 0x00000003ff03723e */ /* 0x000fc600000010ff */
[----:B------:R-:W2:Y:S04]  /*11190*/  LDL.LU R154, [R1+0x1e8] ;  /* 0x0001e800019a7983 */ /* 0x000ea80000300800 */
[----:B------:R-:W2:Y:S04]  /*111a0*/  LDL.LU R23, [R1+0x1ec] ;  /* 0x0001ec0001177983 */ /* 0x000ea80000300800 */
[----:B------:R-:W2:Y:S04]  /*111b0*/  LDL.LU R22, [R1+0x1f0] ;  /* 0x0001f00001167983 */ /* 0x000ea80000300800 */
[----:B------:R-:W2:Y:S04]  /*111c0*/  LDL.LU R21, [R1+0x1f4] ;  /* 0x0001f40001157983 */ /* 0x000ea80000300800 */
[----:B------:R-:W2:Y:S04]  /*111d0*/  LDL.LU R20, [R1+0x1f8] ;  /* 0x0001f80001147983 */ /* 0x000ea80000300800 */
[----:B------:R-:W2:Y:S04]  /*111e0*/  LDL.LU R19, [R1+0x1fc] ;  /* 0x0001fc0001137983 */ /* 0x000ea80000300800 */
[----:B------:R-:W3:Y:S04]  /*111f0*/  LDL.LU R7, [R1+0x8] ;  /* 0x0000080001077983 */ /* 0x000ee80000300800 */
[----:B------:R-:W4:Y:S04]  /*11200*/  LDL.LU R6, [R1+0xc] ;  /* 0x00000c0001067983 */ /* 0x000f280000300800 */
[----:B------:R0:W-:Y:S04]  /*11210*/  @P1 STG.E.U16 desc[UR36][R4.64], R3 ;  /* 0x0000000304001986 */ /* 0x0001e8000c101524 */
[----:B0-----:R-:W5:Y:S01]  /*11220*/  LDL.LU R3, [R1+0x4] ;  /* 0x0000040001037983 */ /* 0x001f620000300800 */
[----:B------:R-:W-:Y:S01]  /*11230*/  ISETP.GT.AND P0, PT, R0, 0x1, P3 ;  /* 0x000000010000780c */ /* 0x000fe20001f04270 */
[----:B------:R-:W-:Y:S01]  /*11240*/  USHF.L.U32 UR5, UR8, 0x4, URZ ;  /* 0x0000000408057899 */ /* 0x000fe2000800063f */
[----:B------:R-:W-:Y:S01]  /*11250*/  ISETP.GT.AND P2, PT, R153, 0x8, PT ;  /* 0x000000089900780c */ /* 0x000fe20003f44270 */
[----:B------:R-:W-:Y:S01]  /*11260*/  USHF.L.U64.HI UR4, UR8, 0x4, UR9 ;  /* 0x0000000408047899 */ /* 0x000fe20008010209 */
[----:B---3--:R-:W-:-:S05]  /*11270*/  FMUL R7, R7, R2 ;  /* 0x0000000207077220 */ /* 0x008fca0000400000 */
[----:B------:R-:W-:-:S04]  /*11280*/  F2FP.BF16.F32.PACK_AB R7, RZ, R7 ;  /* 0x00000007ff07723e */ /* 0x000fc800000010ff */
[----:B------:R-:W-:Y:S01]  /*11290*/  PRMT R8, R7, 0x7610, R8 ;  /* 0x0000761007087816 */ /* 0x000fe20000000008 */
[----:B-----5:R-:W-:-:S05]  /*112a0*/  FMUL R3, R3, R2 ;  /* 0x0000000203037220 */ /* 0x020fca0000400000 */
[----:B------:R-:W-:-:S05]  /*112b0*/  F2FP.BF16.F32.PACK_AB R3, RZ, R3 ;  /* 0x00000003ff03723e */ /* 0x000fca00000010ff */
[----:B------:R4:W-:Y:S01]  /*112c0*/  @P0 STG.E.U16 desc[UR36][R4.64+0x2], R3 ;  /* 0x0000020304000986 */ /* 0x0009e2000c101524 */
[----:B------:R-:W-:Y:S01]  /*112d0*/  ISETP.GT.AND P0, PT, R0, RZ, P2 ;  /* 0x000000ff0000720c */ /* 0x000fe20001704270 */
[----:B----4-:R-:W-:Y:S01]  /*112e0*/  FMUL R3, R6, R2 ;  /* 0x0000000206037220 */ /* 0x010fe20000400000 */
[----:B------:R-:W-:-:S04]  /*112f0*/  IADD3 R6, P1, R4, UR5, RZ ;  /* 0x0000000504067c10 */ /* 0x000fc8000ff3e0ff */
[----:B------:R-:W-:Y:S02]  /*11300*/  IADD3.X R7, R5, UR4, RZ, P1, !PT ;  /* 0x0000000405077c10 */ /* 0x000fe40008ffe4ff */
[----:B------:R-:W-:-:S05]  /*11310*/  F2FP.BF16.F32.PACK_AB R3, RZ, R3 ;  /* 0x00000003ff03723e */ /* 0x000fca00000010ff */
[----:B------:R0:W-:Y:S01]  /*11320*/  @P0 STG.E.U16 desc[UR36][R6.64], R8 ;  /* 0x0000000806000986 */ /* 0x0001e2000c101524 */
[----:B------:R-:W-:-:S03]  /*11330*/  ISETP.GT.AND P0, PT, R0, 0x1, P2 ;  /* 0x000000010000780c */ /* 0x000fc60001704270 */
[----:B0-----:R-:W3:Y:S10]  /*11340*/  LDL.LU R8, [R1+0x50] ;  /* 0x0000500001087983 */ /* 0x001ef40000300800 */
[----:B------:R0:W-:Y:S04]  /*11350*/  @P0 STG.E.U16 desc[UR36][R6.64+0x2], R3 ;  /* 0x0000020306000986 */ /* 0x0001e8000c101524 */
[----:B0-----:R-:W4:Y:S01]  /*11360*/  LDL.LU R3, [R1+0x10] ;  /* 0x0000100001037983 */ /* 0x001f220000300800 */
[----:B------:R-:W-:Y:S01]  /*11370*/  ISETP.GT.AND P0, PT, R0, 0x8, P3 ;  /* 0x000000080000780c */ /* 0x000fe20001f04270 */
[----:B----4-:R-:W-:-:S05]  /*11380*/  FMUL R3, R3, R2 ;  /* 0x0000000203037220 */ /* 0x010fca0000400000 */
[----:B------:R-:W-:-:S07]  /*11390*/  F2FP.BF16.F32.PACK_AB R3, RZ, R3 ;  /* 0x00000003ff03723e */ /* 0x000fce00000010ff */
        /* <DEDUP_REMOVED lines=73> */
[----:B---3--:R-:W-:-:S05]  /*11830*/  FMUL R8, R8, R2 ;  /* 0x0000000208087220 */ /* 0x008fca0000400000 */
[----:B------:R-:W-:Y:S01]  /*11840*/  F2FP.BF16.F32.PACK_AB R8, RZ, R8 ;  /* 0x00000008ff08723e */ /* 0x000fe200000010ff */
[----:B----4-:R-:W-:-:S05]  /*11850*/  FMUL R3, R3, R2 ;  /* 0x0000000203037220 */ /* 0x010fca0000400000 */
[----:B------:R-:W-:-:S05]  /*11860*/  F2FP.BF16.F32.PACK_AB R3, RZ, R3 ;  /* 0x00000003ff03723e */ /* 0x000fca00000010ff */
[----:B------:R0:W-:Y:S01]  /*11870*/  @P0 STG.E.U16 desc[UR36][R6.64+0x42], R3 ;  /* 0x0000420306000986 */ /* 0x0001e2000c101524 */
[----:B------:R-:W-:-:S03]  /*11880*/  ISETP.GT.AND P0, PT, R0, 0x28, P3 ;  /* 0x000000280000780c */ /* 0x000fc60001f04270 */
[----:B0-----:R-:W3:Y:S01]  /*11890*/  LDL.LU R3, [R1+0x54] ;  /* 0x0000540001037983 */ /* 0x001ee20000300800 */
[----:B------:R-:W-:-:S09]  /*118a0*/  ISETP.GT.AND P1, PT, R0, 0x29, P3 ;  /* 0x000000290000780c */ /* 0x000fd20001f24270 */
[----:B------:R0:W-:Y:S04]  /*118b0*/  @P0 STG.E.U16 desc[UR36][R4.64+0x50], R8 ;  /* 0x0000500804000986 */ /* 0x0001e8000c101524 */
[----:B0-----:R-:W4:Y:S01]  /*118c0*/  LDL.LU R8, [R1+0x58] ;  /* 0x0000580001087983 */ /* 0x001f220000300800 */
[----:B---3--:R-:W-:-:S05]  /*118d0*/  FMUL R3, R3, R2 ;  /* 0x0000000203037220 */ /* 0x008fca0000400000 */
[----:B------:R-:W-:-:S05]  /*118e0*/  F2FP.BF16.F32.PACK_AB R3, RZ, R3 ;  /* 0x00000003ff03723e */ /* 0x000fca00000010ff */
[----:B------:R0:W-:Y:S01]  /*118f0*/  @P1 STG.E.U16 desc[UR36][R4.64+0x52], R3 ;  /* 0x0000520304001986 */ /* 0x0001e2000c101524 */
[----:B----4-:R-:W-:-:S05]  /*11900*/  FMUL R8, R8, R2 ;  /* 0x0000000208087220 */ /* 0x010fca0000400000 */
[----:B------:R-:W-:Y:S01]  /*11910*/  F2FP.BF16.F32.PACK_AB R8, RZ, R8 ;  /* 0x00000008ff08723e */ /* 0x000fe200000010ff */
[----:B0-----:R-:W3:Y:S03]  /*11920*/  LDL.LU R3, [R1+0x5c] ;  /* 0x00005c0001037983 */ /* 0x001ee60000300800 */
[----:B------:R-:W-:Y:S02]  /*11930*/  PRMT R10, R8, 0x7610, R10 ;  /* 0x00007610080a7816 */ /* 0x000fe4000000000a */
[----:B------:R-:W4:Y:S01]  /*11940*/  LDL.LU R8, [R1+0x64] ;  /* 0x0000640001087983 */ /* 0x000f220000300800 */
[C---:B------:R-:W-:Y:S02]  /*11950*/  ISETP.GT.AND P1, PT, R0.reuse, 0x28, P2 ;  /* 0x000000280000780c */ /* 0x040fe40001724270 */
[C---:B------:R-:W-:Y:S02]  /*11960*/  ISETP.GT.AND P4, PT, R0.reuse, 0x29, P2 ;  /* 0x000000290000780c */ /* 0x040fe40001784270 */
[C---:B------:R-:W-:Y:S01]  /*11970*/  ISETP.GT.AND P5, PT, R0.reuse, 0x30, P3 ;  /* 0x000000300000780c */ /* 0x040fe20001fa4270 */
[----:B------:R-:W-:Y:S01]  /*11980*/  FMUL R9, R9, R2 ;  /* 0x0000000209097220 */ /* 0x000fe20000400000 */
[----:B------:R-:W-:-:S04]  /*11990*/  ISETP.GT.AND P0, PT, R0, 0x31, P3 ;  /* 0x000000310000780c */ /* 0x000fc80001f04270 */
[----:B------:R-:W-:-:S03]  /*119a0*/  F2FP.BF16.F32.PACK_AB R9, RZ, R9 ;  /* 0x00000009ff09723e */ /* 0x000fc600000010ff */
[----:B------:R0:W-:Y:S04]  /*119b0*/  @P1 STG.E.U16 desc[UR36][R6.64+0x50], R10 ;  /* 0x0000500a06001986 */ /* 0x0001e8000c101524 */
[----:B0-----:R-:W5:Y:S01]  /*119c0*/  LDL.LU R10, [R1+0x74] ;  /* 0x00007400010a7983 */ /* 0x001f620000300800 */
[----:B---3--:R-:W-:-:S05]  /*119d0*/  FMUL R3, R3, R2 ;  /* 0x0000000203037220 */ /* 0x008fca0000400000 */
[----:B------:R-:W-:Y:S01]  /*119e0*/  F2FP.BF16.F32.PACK_AB R3, RZ, R3 ;  /* 0x00000003ff03723e */ /* 0x000fe200000010ff */
[----:B----4-:R-:W-:-:S04]  /*119f0*/  FMUL R8, R8, R2 ;  /* 0x0000000208087220 */ /* 0x010fc80000400000 */
[----:B------:R0:W-:Y:S04]  /*11a00*/  @P4 STG.E.U16 desc[UR36][R6.64+0x52], R3 ;  /* 0x0000520306004986 */ /* 0x0001e8000c101524 */
[----:B------:R1:W-:Y:S01]  /*11a10*/  @P5 STG.E.U16 desc[UR36][R4.64+0x60], R9 ;  /* 0x0000600904005986 */ /* 0x0003e2000c101524 */
[----:B0-----:R-:W-:-:S03]  /*11a20*/  F2FP.BF16.F32.PACK_AB R3, RZ, R8 ;  /* 0x00000008ff03723e */ /* 0x001fc600000010ff */
[----:B------:R-:W3:Y:S01]  /*11a30*/  LDL.LU R8, [R1+0x68] ;  /* 0x0000680001087983 */ /* 0x000ee20000300800 */
[----:B-1----:R-:W-:-:S03]  /*11a40*/  PRMT R9, R3, 0x7610, R9 ;  /* 0x0000761003097816 */ /* 0x002fc60000000009 */
[----:B------:R-:W4:Y:S04]  /*11a50*/  LDL.LU R3, [R1+0x6c] ;  /* 0x00006c0001037983 */ /* 0x000f280000300800 */
[----:B------:R0:W-:Y:S04]  /*11a60*/  @P0 STG.E.U16 desc[UR36][R4.64+0x62], R9 ;  /* 0x0000620904000986 */ /* 0x0001e8000c101524 */
[----:B0-----:R-:W2:Y:S01]  /*11a70*/  LDL.LU R9, [R1+0x70] ;  /* 0x0000700001097983 */ /* 0x001ea20000300800 */
[----:B------:R-:W-:Y:S01]  /*11a80*/  ISETP.GT.AND P1, PT, R0, 0x30, P2 ;  /* 0x000000300000780c */ /* 0x000fe20001724270 */
[----:B---3--:R-:W-:-:S05]  /*11a90*/  FMUL R8, R8, R2 ;  /* 0x0000000208087220 */ /* 0x008fca0000400000 */
[----:B------:R-:W-:-:S07]  /*11aa0*/  F2FP.BF16.F32.PACK_AB R8, RZ, R8 ;  /* 0x00000008ff08723e */ /* 0x000fce00000010ff */
[----:B------:R0:W-:Y:S01]  /*11ab0*/  @P1 STG.E.U16 desc[UR36][R6.64+0x60], R8 ;  /* 0x0000600806001986 */ /* 0x0001e2000c101524 */
[----:B--2---:R-:W-:-:S05]  /*11ac0*/  FMUL R9, R9, R2 ;  /* 0x0000000209097220 */ /* 0x004fca0000400000 */
[----:B0-----:R-:W-:-:S04]  /*11ad0*/  F2FP.BF16.F32.PACK_AB R8, RZ, R9 ;  /* 0x00000009ff08723e */ /* 0x001fc800000010ff */
[----:B------:R-:W-:Y:S02]  /*11ae0*/  PRMT R9, R8, 0x7610, R9 ;  /* 0x0000761008097816 */ /* 0x000fe40000000009 */
[----:B------:R-:W2:Y:S01]  /*11af0*/  LDL.LU R8, [R1+0x78] ;  /* 0x0000780001087983 */ /* 0x000ea20000300800 */
[C---:B------:R-:W-:Y:S01]  /*11b00*/  ISETP.GT.AND P4, PT, R0.reuse, 0x31, P2 ;  /* 0x000000310000780c */ /* 0x040fe20001784270 */
[-C--:B----4-:R-:W-:Y:S01]  /*11b10*/  FMUL R3, R3, R2.reuse ;  /* 0x0000000203037220 */ /* 0x090fe20000400000 */
[----:B------:R-:W-:Y:S01]  /*11b20*/  ISETP.GT.AND P5, PT, R0, 0x38, P3 ;  /* 0x000000380000780c */ /* 0x000fe20001fa4270 */
[----:B-----5:R-:W-:-:S03]  /*11b30*/  FMUL R10, R10, R2 ;  /* 0x000000020a0a7220 */ /* 0x020fc60000400000 */
[----:B------:R-:W-:Y:S02]  /*11b40*/  F2FP.BF16.F32.PACK_AB R3, RZ, R3 ;  /* 0x00000003ff03723e */ /* 0x000fe400000010ff */
[----:B------:R-:W-:-:S05]  /*11b50*/  ISETP.GT.AND P6, PT, R0, 0x39, P3 ;  /* 0x000000390000780c */ /* 0x000fca0001fc4270 */
[----:B------:R0:W-:Y:S04]  /*11b60*/  @P4 STG.E.U16 desc[UR36][R6.64+0x62], R3 ;  /* 0x0000620306004986 */ /* 0x0001e8000c101524 */
[----:B------:R1:W-:Y:S01]  /*11b70*/  @P5 STG.E.U16 desc[UR36][R4.64+0x70], R9 ;  /* 0x0000700904005986 */ /* 0x0003e2000c101524 */
[----:B0-----:R-:W-:-:S04]  /*11b80*/  F2FP.BF16.F32.PACK_AB R3, RZ, R10 ;  /* 0x0000000aff03723e */ /* 0x001fc800000010ff */
[----:B------:R-:W-:Y:S01]  /*11b90*/  PRMT R10, R3, 0x7610, R10 ;  /* 0x00007610030a7816 */ /* 0x000fe2000000000a */
[----:B-1----:R-:W3:Y:S04]  /*11ba0*/  LDL.LU R9, [R1+0x80] ;  /* 0x0000800001097983 */ /* 0x002ee80000300800 */
[----:B------:R0:W-:Y:S01]  /*11bb0*/  @P6 STG.E.U16 desc[UR36][R4.64+0x72], R10 ;  /* 0x0000720a04006986 */ /* 0x0001e2000c101524 */
[----:B--2---:R-:W-:-:S05]  /*11bc0*/  FMUL R8, R8, R2 ;  /* 0x0000000208087220 */ /* 0x004fca0000400000 */
[----:B------:R-:W-:Y:S02]  /*11bd0*/  F2FP.BF16.F32.PACK_AB R3, RZ, R8 ;  /* 0x00000008ff03723e */ /* 0x000fe400000010ff */
[----:B------:R-:W2:Y:S02]  /*11be0*/  LDL.LU R8, [R1+0x7c] ;  /* 0x00007c0001087983 */ /* 0x000ea40000300800 */
[----:B0-----:R-:W-:Y:S02]  /*11bf0*/  PRMT R10, R3, 0x7610, R10 ;  /* 0x00007610030a7816 */ /* 0x001fe4000000000a */
[----:B------:R-:W4:Y:S01]  /*11c00*/  LDL.LU R3, [R1+0x84] ;  /* 0x0000840001037983 */ /* 0x000f220000300800 */
[C---:B------:R-:W-:Y:S02]  /*11c10*/  ISETP.GT.AND P0, PT, R0.reuse, 0x38, P2 ;  /* 0x000000380000780c */ /* 0x040fe40001704270 */
[C---:B------:R-:W-:Y:S02]  /*11c20*/  ISETP.GT.AND P1, PT, R0.reuse, 0x39, P2 ;  /* 0x000000390000780c */ /* 0x040fe40001724270 */
[----:B------:R-:W-:-:S02]  /*11c30*/  ISETP.GT.AND P4, PT, R0, 0x40, P3 ;  /* 0x000000400000780c */ /* 0x000fc40001f84270 */
[----:B------:R-:W-:-:S07]  /*11c40*/  ISETP.GT.AND P5, PT, R0, 0x41, P3 ;  /* 0x000000410000780c */ /* 0x000fce0001fa4270 */
[----:B------:R0:W-:Y:S01]  /*11c50*/  @P0 STG.E.U16 desc[UR36][R6.64+0x70], R10 ;  /* 0x0000700a06000986 */ /* 0x0001e2000c101524 */
[----:B---3--:R-:W-:-:S05]  /*11c60*/  FMUL R9, R9, R2 ;  /* 0x0000000209097220 */ /* 0x008fca0000400000 */
[----:B------:R-:W-:Y:S01]  /*11c70*/  F2FP.BF16.F32.PACK_AB R9, RZ, R9 ;  /* 0x00000009ff09723e */ /* 0x000fe200000010ff */
[-C--:B--2---:R-:W-:Y:S01]  /*11c80*/  FMUL R8, R8, R2.reuse ;  /* 0x0000000208087220 */ /* 0x084fe20000400000 */
[----:B----4-:R-:W-:-:S04]  /*11c90*/  FMUL R3, R3, R2 ;  /* 0x0000000203037220 */ /* 0x010fc80000400000 */
[----:B------:R-:W-:-:S04]  /*11ca0*/  F2FP.BF16.F32.PACK_AB R8, RZ, R8 ;  /* 0x00000008ff08723e */ /* 0x000fc800000010ff */
[----:B0-----:R-:W-:Y:S02]  /*11cb0*/  PRMT R10, R8, 0x7610, R10 ;  /* 0x00007610080a7816 */ /* 0x001fe4000000000a */
[----:B------:R-:W-:Y:S01]  /*11cc0*/  F2FP.BF16.F32.PACK_AB R3, RZ, R3 ;  /* 0x00000003ff03723e */ /* 0x000fe200000010ff */
[----:B------:R-:W2:Y:S04]  /*11cd0*/  LDL.LU R8, [R1+0x88] ;  /* 0x0000880001087983 */ /* 0x000ea80000300800 */
[----:B------:R-:W-:Y:S04]  /*11ce0*/  @P1 STG.E.U16 desc[UR36][R6.64+0x72], R10 ;  /* 0x0000720a06001986 */ /* 0x000fe8000c101524 */
[----:B------:R0:W-:Y:S04]  /*11cf0*/  @P4 STG.E.U16 desc[UR36][R4.64+0x80], R9 ;  /* 0x0000800904004986 */ /* 0x0001e8000c101524 */
[----:B------:R1:W-:Y:S04]  /*11d00*/  @P5 STG.E.U16 desc[UR36][R4.64+0x82], R3 ;  /* 0x0000820304005986 */ /* 0x0003e8000c101524 */
[----:B0-----:R-:W3:Y:S04]  /*11d10*/  LDL.LU R9, [R1+0x94] ;  /* 0x0000940001097983 */ /* 0x001ee80000300800 */
[----:B-1----:R-:W4:Y:S01]  /*11d20*/  LDL.LU R3, [R1+0x98] ;  /* 0x0000980001037983 */ /* 0x002f220000300800 */
[----:B------:R-:W-:Y:S01]  /*11d30*/  ISETP.GT.AND P0, PT, R0, 0x40, P2 ;  /* 0x000000400000780c */ /* 0x000fe20001704270 */
[----:B--2---:R-:W-:-:S05]  /*11d40*/  FMUL R8, R8, R2 ;  /* 0x0000000208087220 */ /* 0x004fca0000400000 */
[----:B------:R-:W-:-:S07]  /*11d50*/  F2FP.BF16.F32.PACK_AB R8, RZ, R8 ;  /* 0x00000008ff08723e */ /* 0x000fce00000010ff */
[----:B------:R0:W-:Y:S01]  /*11d60*/  @P0 STG.E.U16 desc[UR36][R6.64+0x80], R8 ;  /* 0x0000800806000986 */ /* 0x0001e2000c101524 */
[----:B----4-:R-:W-:-:S05]  /*11d70*/  FMUL R3, R3, R2 ;  /* 0x0000000203037220 */ /* 0x010fca0000400000 */
[----:B0-----:R-:W-:Y:S02]  /*11d80*/  F2FP.BF16.F32.PACK_AB R8, RZ, R3 ;  /* 0x00000003ff08723e */ /* 0x001fe400000010ff */
[----:B------:R-:W2:Y:S02]  /*11d90*/  LDL.LU R3, [R1+0x9c] ;  /* 0x00009c0001037983 */ /* 0x000ea40000300800 */
[----:B------:R-:W-:Y:S02]  /*11da0*/  PRMT R13, R8, 0x7610, R13 ;  /* 0x00007610080d7816 */ /* 0x000fe4000000000d */
[----:B------:R-:W4:Y:S01]  /*11db0*/  LDL.LU R8, [R1+0xa0] ;  /* 0x0000a00001087983 */ /* 0x000f220000300800 */
[C---:B------:R-:W-:Y:S01]  /*11dc0*/  ISETP.GT.AND P1, PT, R0.reuse, 0x41, P2 ;  /* 0x000000410000780c */ /* 0x040fe20001724270 */
[-C--:B---3--:R-:W-:Y:S01]  /*11dd0*/  FMUL R9, R9, R2.reuse ;  /* 0x0000000209097220 */ /* 0x088fe20000400000 */
[-C--:B------:R-:W-:Y:S01]  /*11de0*/  FMUL R11, R11, R2.reuse ;  /* 0x000000020b0b7220 */ /* 0x080fe20000400000 */
[----:B------:R-:W-:Y:S01]  /*11df0*/  ISETP.GT.AND P4, PT, R0, 0x48, P3 ;  /* 0x000000480000780c */ /* 0x000fe20001f84270 */
[----:B------:R-:W-:-:S02]  /*11e00*/  FMUL R12, R12, R2 ;  /* 0x000000020c0c7220 */ /* 0x000fc40000400000 */
[----:B------:R-:W-:Y:S02]  /*11e10*/  F2FP.BF16.F32.PACK_AB R9, RZ, R9 ;  /* 0x00000009ff09723e */ /* 0x000fe400000010ff */
[----:B------:R-:W-:Y:S02]  /*11e20*/  F2FP.BF16.F32.PACK_AB R11, RZ, R11 ;  /* 0x0000000bff0b723e */ /* 0x000fe400000010ff */
[----:B------:R-:W-:Y:S02]  /*11e30*/  F2FP.BF16.F32.PACK_AB R10, RZ, R12 ;  /* 0x0000000cff0a723e */ /* 0x000fe400000010ff */
[----:B------:R-:W-:Y:S02]  /*11e40*/  PRMT R12, R9, 0x7610, R12 ;  /* 0x00007610090c7816 */ /* 0x000fe4000000000c */
[C---:B------:R-:W-:Y:S01]  /*11e50*/  ISETP.GT.AND P5, PT, R0.reuse, 0x49, P3 ;  /* 0x000000490000780c */ /* 0x040fe20001fa4270 */
[----:B------:R-:W-:Y:S01]  /*11e60*/  @P1 STG.E.U16 desc[UR36][R6.64+0x82], R11 ;  /* 0x0000820b06001986 */ /* 0x000fe2000c101524 */
[----:B------:R-:W-:-:S02]  /*11e70*/  ISETP.GT.AND P0, PT, R0, 0x48, P2 ;  /* 0x000000480000780c */ /* 0x000fc40001704270 */
[C---:B------:R-:W-:Y:S01]  /*11e80*/  ISETP.GT.AND P1, PT, R0.reuse, 0x49, P2 ;  /* 0x000000490000780c */ /* 0x040fe20001724270 */
[----:B------:R0:W-:Y:S01]  /*11e90*/  @P4 STG.E.U16 desc[UR36][R4.64+0x90], R10 ;  /* 0x0000900a04004986 */ /* 0x0001e2000c101524 */
[----:B------:R-:W-:-:S07]  /*11ea0*/  ISETP.GT.AND P4, PT, R0, 0x50, P3 ;  /* 0x000000500000780c */ /* 0x000fce0001f84270 */
[----:B------:R1:W-:Y:S01]  /*11eb0*/  @P5 STG.E.U16 desc[UR36][R4.64+0x92], R12 ;  /* 0x0000920c04005986 */ /* 0x0003e2000c101524 */
[----:B------:R-:W-:-:S03]  /*11ec0*/  ISETP.GT.AND P5, PT, R0, 0x51, P3 ;  /* 0x000000510000780c */ /* 0x000fc60001fa4270 */
[----:B------:R3:W-:Y:S01]  /*11ed0*/  @P0 STG.E.U16 desc[UR36][R6.64+0x90], R13 ;  /* 0x0000900d06000986 */ /* 0x0007e2000c101524 */
[C---:B------:R-:W-:Y:S02]  /*11ee0*/  ISETP.GT.AND P0, PT, R0.reuse, 0x51, P2 ;  /* 0x000000510000780c */ /* 0x040fe40001704270 */
[----:B------:R-:W-:Y:S01]  /*11ef0*/  ISETP.GT.AND P6, PT, R0, 0x71, P3 ;  /* 0x000000710000780c */ /* 0x000fe20001fc4270 */
[----:B--2---:R-:W-:-:S05]  /*11f00*/  FMUL R3, R3, R2 ;  /* 0x0000000203037220 */ /* 0x004fca0000400000 */
[----:B------:R-:W-:Y:S01]  /*11f10*/  F2FP.BF16.F32.PACK_AB R9, RZ, R3 ;  /* 0x00000003ff09723e */ /* 0x000fe200000010ff */
[-C--:B----4-:R-:W-:Y:S01]  /*11f20*/  FMUL R3, R8, R2.reuse ;  /* 0x0000000208037220 */ /* 0x090fe20000400000 */
[----:B------:R-:W-:-:S04]  /*11f30*/  FMUL R8, R235, R2 ;  /* 0x00000002eb087220 */ /* 0x000fc80000400000 */
[----:B------:R-:W-:Y:S02]  /*11f40*/  F2FP.BF16.F32.PACK_AB R3, RZ, R3 ;  /* 0x00000003ff03723e */ /* 0x000fe400000010ff */
[----:B0-----:R-:W-:Y:S02]  /*11f50*/  PRMT R10, R9, 0x7610, R10 ;  /* 0x00007610090a7816 */ /* 0x001fe4000000000a */
[----:B------:R-:W-:Y:S01]  /*11f60*/  PRMT R11, R3, 0x7610, R11 ;  /* 0x00007610030b7816 */ /* 0x000fe2000000000b */
[----:B------:R-:W-:Y:S01]  /*11f70*/  FMUL R3, R233, R2 ;  /* 0x00000002e9037220 */ /* 0x000fe20000400000 */
[----:B------:R-:W-:Y:S01]  /*11f80*/  F2FP.BF16.F32.PACK_AB R8, RZ, R8 ;  /* 0x00000008ff08723e */ /* 0x000fe200000010ff */
[----:B------:R-:W-:Y:S01]  /*11f90*/  FMUL R9, R234, R2 ;  /* 0x00000002ea097220 */ /* 0x000fe20000400000 */
[----:B------:R0:W-:Y:S02]  /*11fa0*/  @P1 STG.E.U16 desc[UR36][R6.64+0x92], R10 ;  /* 0x0000920a06001986 */ /* 0x0001e4000c101524 */
[----:B-1----:R-:W-:-:S02]  /*11fb0*/  PRMT R12, R8, 0x7610, R12 ;  /* 0x00007610080c7816 */ /* 0x002fc4000000000c */
[----:B------:R-:W-:Y:S01]  /*11fc0*/  F2FP.BF16.F32.PACK_AB R8, RZ, R3 ;  /* 0x00000003ff08723e */ /* 0x000fe200000010ff */
[-C--:B------:R-:W-:Y:S01]  /*11fd0*/  FMUL R3, R232, R2.reuse ;  /* 0x00000002e8037220 */ /* 0x080fe20000400000 */
[C---:B------:R-:W-:Y:S02]  /*11fe0*/  ISETP.GT.AND P1, PT, R0.reuse, 0x50, P2 ;  /* 0x000000500000780c */ /* 0x040fe40001724270 */
[----:B------:R-:W-:Y:S01]  /*11ff0*/  F2FP.BF16.F32.PACK_AB R9, RZ, R9 ;  /* 0x00000009ff09723e */ /* 0x000fe200000010ff */
[----:B------:R1:W-:Y:S01]  /*12000*/  @P4 STG.E.U16 desc[UR36][R4.64+0xa0], R11 ;  /* 0x0000a00b04004986 */ /* 0x0003e2000c101524 */
[----:B------:R-:W-:Y:S02]  /*12010*/  ISETP.GT.AND P4, PT, R0, 0x58, P3 ;  /* 0x000000580000780c */ /* 0x000fe40001f84270 */
[----:B---3--:R-:W-:Y:S02]  /*12020*/  PRMT R13, R9, 0x7610, R13 ;  /* 0x00007610090d7816 */ /* 0x008fe4000000000d */
[----:B------:R-:W-:Y:S01]  /*12030*/  F2FP.BF16.F32.PACK_AB R9, RZ, R3 ;  /* 0x00000003ff09723e */ /* 0x000fe200000010ff */
[-C--:B------:R-:W-:Y:S01]  /*12040*/  FMUL R3, R230, R2.reuse ;  /* 0x00000002e6037220 */ /* 0x080fe20000400000 */
[----:B------:R-:W-:Y:S01]  /*12050*/  PRMT R14, R8, 0x7610, R14 ;  /* 0x00007610080e7816 */ /* 0x000fe2000000000e */
[----:B------:R-:W-:Y:S01]  /*12060*/  FMUL R8, R231, R2 ;  /* 0x00000002e7087220 */ /* 0x000fe20000400000 */
[----:B------:R2:W-:Y:S01]  /*12070*/  @P5 STG.E.U16 desc[UR36][R4.64+0xa2], R12 ;  /* 0x0000a20c04005986 */ /* 0x0005e2000c101524 */
[----:B------:R-:W-:-:S02]  /*12080*/  ISETP.GT.AND P5, PT, R0, 0x59, P3 ;  /* 0x000000590000780c */ /* 0x000fc40001fa4270 */
[----:B------:R-:W-:Y:S01]  /*12090*/  F2FP.BF16.F32.PACK_AB R3, RZ, R3 ;  /* 0x00000003ff03723e */ /* 0x000fe200000010ff */
[----:B------:R-:W-:Y:S01]  /*120a0*/  @P1 STG.E.U16 desc[UR36][R6.64+0xa0], R13 ;  /* 0x0000a00d06001986 */ /* 0x000fe2000c101524 */
[----:B0-----:R-:W-:Y:S01]  /*120b0*/  F2FP.BF16.F32.PACK_AB R10, RZ, R8 ;  /* 0x00000008ff0a723e */ /* 0x001fe200000010ff */
[-C--:B------:R-:W-:Y:S01]  /*120c0*/  FMUL R8, R229, R2.reuse ;  /* 0x00000002e5087220 */ /* 0x080fe20000400000 */
[----:B-1----:R-:W-:Y:S01]  /*120d0*/  PRMT R11, R3, 0x7610, R11 ;  /* 0x00007610030b7816 */ /* 0x002fe2000000000b */
[----:B------:R-:W-:Y:S01]  /*120e0*/  @P0 STG.E.U16 desc[UR36][R6.64+0xa2], R14 ;  /* 0x0000a20e06000986 */ /* 0x000fe2000c101524 */
[----:B------:R-:W-:Y:S01]  /*120f0*/  ISETP.GT.AND P0, PT, R0, 0x58, P2 ;  /* 0x000000580000780c */ /* 0x000fe20001704270 */
[----:B------:R-:W-:Y:S01]  /*12100*/  FMUL R3, R228, R2 ;  /* 0x00000002e4037220 */ /* 0x000fe20000400000 */
[C---:B------:R-:W-:Y:S01]  /*12110*/  ISETP.GT.AND P1, PT, R0.reuse, 0x59, P2 ;  /* 0x000000590000780c */ /* 0x040fe20001724270 */
[----:B------:R0:W-:Y:S01]  /*12120*/  @P4 STG.E.U16 desc[UR36][R4.64+0xb0], R9 ;  /* 0x0000b00904004986 */ /* 0x0001e2000c101524 */
[----:B------:R-:W-:-:S02]  /*12130*/  ISETP.GT.AND P4, PT, R0, 0x60, P3 ;  /* 0x000000600000780c */ /* 0x000fc40001f84270 */
[----:B------:R-:W-:Y:S01]  /*12140*/  F2FP.BF16.F32.PACK_AB R8, RZ, R8 ;  /* 0x00000008ff08723e */ /* 0x000fe200000010ff */
[----:B------:R1:W-:Y:S03]  /*12150*/  @P5 STG.E.U16 desc[UR36][R4.64+0xb2], R10 ;  /* 0x0000b20a04005986 */ /* 0x0003e6000c101524 */
[----:B--2---:R-:W-:Y:S02]  /*12160*/  PRMT R12, R8, 0x7610, R12 ;  /* 0x00007610080c7816 */ /* 0x004fe4000000000c */
[----:B0-----:R-:W-:Y:S01]  /*12170*/  F2FP.BF16.F32.PACK_AB R9, RZ, R3 ;  /* 0x00000003ff09723e */ /* 0x001fe200000010ff */
[-C--:B------:R-:W-:Y:S01]  /*12180*/  FMUL R3, R227, R2.reuse ;  /* 0x00000002e3037220 */ /* 0x080fe20000400000 */
[-C--:B------:R-:W-:Y:S02]  /*12190*/  FMUL R8, R226, R2.reuse ;  /* 0x00000002e2087220 */ /* 0x080fe40000400000 */
[----:B-1----:R-:W-:Y:S01]  /*121a0*/  PRMT R10, R9, 0x7610, R10 ;  /* 0x00007610090a7816 */ /* 0x002fe2000000000a */
[----:B------:R0:W-:Y:S01]  /*121b0*/  @P0 STG.E.U16 desc[UR36][R6.64+0xb0], R11 ;  /* 0x0000b00b06000986 */ /* 0x0001e2000c101524 */
[----:B------:R-:W-:Y:S01]  /*121c0*/  F2FP.BF16.F32.PACK_AB R3, RZ, R3 ;  /* 0x00000003ff03723e */ /* 0x000fe200000010ff */
[----:B------:R-:W-:Y:S01]  /*121d0*/  FMUL R9, R225, R2 ;  /* 0x00000002e1097220 */ /* 0x000fe20000400000 */
[C---:B------:R-:W-:Y:S01]  /*121e0*/  ISETP.GT.AND P5, PT, R0.reuse, 0x61, P3 ;  /* 0x000000610000780c */ /* 0x040fe20001fa4270 */
[----:B------:R1:W-:Y:S01]  /*121f0*/  @P1 STG.E.U16 desc[UR36][R6.64+0xb2], R12 ;  /* 0x0000b20c06001986 */ /* 0x0003e2000c101524 */
[----:B------:R-:W-:-:S03]  /*12200*/  ISETP.GT.AND P1, PT, R0, 0x60, P2 ;  /* 0x000000600000780c */ /* 0x000fc60001724270 */
[----:B------:R-:W-:Y:S01]  /*12210*/  @P4 STG.E.U16 desc[UR36][R4.64+0xc0], R10 ;  /* 0x0000c00a04004986 */ /* 0x000fe2000c101524 */
[----:B------:R-:W-:Y:S02]  /*12220*/  ISETP.GT.AND P4, PT, R0, 0x61, P2 ;  /* 0x000000610000780c */ /* 0x000fe40001784270 */
[----:B------:R-:W-:Y:S02]  /*12230*/  F2FP.BF16.F32.PACK_AB R8, RZ, R8 ;  /* 0x00000008ff08723e */ /* 0x000fe400000010ff */
[----:B0-----:R-:W-:Y:S01]  /*12240*/  PRMT R11, R3, 0x7610, R11 ;  /* 0x00007610030b7816 */ /* 0x001fe2000000000b */
[-C--:B------:R-:W-:Y:S01]  /*12250*/  FMUL R3, R224, R2.reuse ;  /* 0x00000002e0037220 */ /* 0x080fe20000400000 */
[----:B------:R-:W-:Y:S02]  /*12260*/  F2FP.BF16.F32.PACK_AB R9, RZ, R9 ;  /* 0x00000009ff09723e */ /* 0x000fe400000010ff */
[----:B-1----:R-:W-:Y:S02]  /*12270*/  PRMT R12, R8, 0x7610, R12 ;  /* 0x00007610080c7816 */ /* 0x002fe4000000000c */
[----:B------:R-:W-:Y:S01]  /*12280*/  F2FP.BF16.F32.PACK_AB R8, RZ, R3 ;  /* 0x00000003ff08723e */ /* 0x000fe200000010ff */
[----:B------:R-:W-:Y:S01]  /*12290*/  FMUL R3, R223, R2 ;  /* 0x00000002df037220 */ /* 0x000fe20000400000 */
[----:B------:R-:W-:Y:S01]  /*122a0*/  PRMT R13, R9, 0x7610, R13 ;  /* 0x00007610090d7816 */ /* 0x000fe2000000000d */
[----:B------:R0:W-:Y:S01]  /*122b0*/  @P5 STG.E.U16 desc[UR36][R4.64+0xc2], R11 ;  /* 0x0000c20b04005986 */ /* 0x0001e2000c101524 */
[----:B------:R-:W-:-:S02]  /*122c0*/  ISETP.GT.AND P0, PT, R0, 0x68, P3 ;  /* 0x000000680000780c */ /* 0x000fc40001f04270 */
[----:B------:R-:W-:Y:S01]  /*122d0*/  F2FP.BF16.F32.PACK_AB R9, RZ, R3 ;  /* 0x00000003ff09723e */ /* 0x000fe200000010ff */
[----:B------:R1:W-:Y:S01]  /*122e0*/  @P1 STG.E.U16 desc[UR36][R6.64+0xc0], R12 ;  /* 0x0000c00c06001986 */ /* 0x0003e2000c101524 */
[----:B------:R-:W-:-:S03]  /*122f0*/  FMUL R3, R221, R2 ;  /* 0x00000002dd037220 */ /* 0x000fc60000400000 */
[----:B------:R-:W-:Y:S01]  /*12300*/  @P4 STG.E.U16 desc[UR36][R6.64+0xc2], R13 ;  /* 0x0000c20d06004986 */ /* 0x000fe2000c101524 */
[----:B------:R-:W-:Y:S02]  /*12310*/  ISETP.GT.AND P4, PT, R0, 0x69, P3 ;  /* 0x000000690000780c */ /* 0x000fe40001f84270 */
[----:B------:R-:W-:Y:S01]  /*12320*/  PRMT R14, R8, 0x7610, R14 ;  /* 0x00007610080e7816 */ /* 0x000fe2000000000e */
[-C--:B------:R-:W-:Y:S01]  /*12330*/  FMUL R8, R222, R2.reuse ;  /* 0x00000002de087220 */ /* 0x080fe20000400000 */
[----:B------:R-:W-:Y:S02]  /*12340*/  F2FP.BF16.F32.PACK_AB R3, RZ, R3 ;  /* 0x00000003ff03723e */ /* 0x000fe400000010ff */
[----:B------:R-:W-:Y:S01]  /*12350*/  ISETP.GT.AND P1, PT, R0, 0x68, P2 ;  /* 0x000000680000780c */ /* 0x000fe20001724270 */
[----:B------:R-:W-:Y:S01]  /*12360*/  @P0 STG.E.U16 desc[UR36][R4.64+0xd0], R14 ;  /* 0x0000d00e04000986 */ /* 0x000fe2000c101524 */
[----:B0-----:R-:W-:Y:S01]  /*12370*/  PRMT R11, R3, 0x7610, R11 ;  /* 0x00007610030b7816 */ /* 0x001fe2000000000b */
[----:B------:R-:W-:Y:S01]  /*12380*/  FMUL R3, R219, R2 ;  /* 0x00000002db037220 */ /* 0x000fe20000400000 */
[----:B------:R-:W-:Y:S01]  /*12390*/  F2FP.BF16.F32.PACK_AB R10, RZ, R8 ;  /* 0x00000008ff0a723e */ /* 0x000fe200000010ff */
[----:B------:R-:W-:Y:S01]  /*123a0*/  FMUL R8, R220, R2 ;  /* 0x00000002dc087220 */ /* 0x000fe20000400000 */
[C---:B------:R-:W-:Y:S01]  /*123b0*/  ISETP.GT.AND P0, PT, R0.reuse, 0x69, P2 ;  /* 0x000000690000780c */ /* 0x040fe20001704270 */
[----:B------:R0:W-:Y:S01]  /*123c0*/  @P4 STG.E.U16 desc[UR36][R4.64+0xd2], R9 ;  /* 0x0000d20904004986 */ /* 0x0001e2000c101524 */
[----:B------:R-:W-:-:S02]  /*123d0*/  ISETP.GT.AND P5, PT, R0, 0x70, P3 ;  /* 0x000000700000780c */ /* 0x000fc40001fa4270 */
[----:B------:R-:W-:-:S04]  /*123e0*/  F2FP.BF16.F32.PACK_AB R8, RZ, R8 ;  /* 0x00000008ff08723e */ /* 0x000fc800000010ff */
[----:B-1----:R-:W-:Y:S02]  /*123f0*/  PRMT R12, R8, 0x7610, R12 ;  /* 0x00007610080c7816 */ /* 0x002fe4000000000c */
[----:B0-----:R-:W-:Y:S01]  /*12400*/  F2FP.BF16.F32.PACK_AB R9, RZ, R3 ;  /* 0x00000003ff09723e */ /* 0x001fe200000010ff */
[-C--:B------:R-:W-:Y:S01]  /*12410*/  FMUL R3, R218, R2.reuse ;  /* 0x00000002da037220 */ /* 0x080fe20000400000 */
[----:B------:R-:W-:Y:S01]  /*12420*/  FMUL R8, R217, R2 ;  /* 0x00000002d9087220 */ /* 0x000fe20000400000 */
[----:B------:R0:W-:Y:S03]  /*12430*/  @P1 STG.E.U16 desc[UR36][R6.64+0xd0], R10 ;  /* 0x0000d00a06001986 */ /* 0x0001e6000c101524 */
[----:B------:R-:W-:Y:S01]  /*12440*/  F2FP.BF16.F32.PACK_AB R3, RZ, R3 ;  /* 0x00000003ff03723e */ /* 0x000fe200000010ff */
[----:B------:R1:W-:Y:S01]  /*12450*/  @P0 STG.E.U16 desc[UR36][R6.64+0xd2], R11 ;  /* 0x0000d20b06000986 */ /* 0x0003e2000c101524 */
[----:B------:R-:W-:-:S02]  /*12460*/  ISETP.GT.AND P1, PT, R0, 0x70, P2 ;  /* 0x000000700000780c */ /* 0x000fc40001724270 */
[----:B------:R-:W-:Y:S01]  /*12470*/  F2FP.BF16.F32.PACK_AB R8, RZ, R8 ;  /* 0x00000008ff08723e */ /* 0x000fe200000010ff */
[----:B------:R2:W-:Y:S01]  /*12480*/  @P5 STG.E.U16 desc[UR36][R4.64+0xe0], R12 ;  /* 0x0000e00c04005986 */ /* 0x0005e2000c101524 */
[----:B0-----:R-:W-:Y:S01]  /*12490*/  PRMT R10, R9, 0x7610, R10 ;  /* 0x00007610090a7816 */ /* 0x001fe2000000000a */
[-C--:B------:R-:W-:Y:S01]  /*124a0*/  FMUL R9, R216, R2.reuse ;  /* 0x00000002d8097220 */ /* 0x080fe20000400000 */
[----:B-1----:R-:W-:Y:S01]  /*124b0*/  PRMT R11, R3, 0x7610, R11 ;  /* 0x00007610030b7816 */ /* 0x002fe2000000000b */
[----:B------:R-:W-:-:S03]  /*124c0*/  FMUL R3, R215, R2 ;  /* 0x00000002d7037220 */ /* 0x000fc60000400000 */
[----:B------:R-:W-:Y:S02]  /*124d0*/  F2FP.BF16.F32.PACK_AB R9, RZ, R9 ;  /* 0x00000009ff09723e */ /* 0x000fe400000010ff */
[----:B--2---:R-:W-:Y:S02]  /*124e0*/  PRMT R12, R8, 0x7610, R12 ;  /* 0x00007610080c7816 */ /* 0x004fe4000000000c */
[----:B------:R-:W-:Y:S01]  /*124f0*/  F2FP.BF16.F32.PACK_AB R8, RZ, R3 ;  /* 0x00000003ff08723e */ /* 0x000fe200000010ff */
[----:B------:R-:W-:Y:S01]  /*12500*/  FMUL R3, R214, R2 ;  /* 0x00000002d6037220 */ /* 0x000fe20000400000 */
[C---:B------:R-:W-:Y:S02]  /*12510*/  ISETP.GT.AND P4, PT, R0.reuse, 0x71, P2 ;  /* 0x000000710000780c */ /* 0x040fe40001784270 */
[----:B------:R-:W-:Y:S01]  /*12520*/  ISETP.GT.AND P5, PT, R0, 0x78, P3 ;  /* 0x000000780000780c */ /* 0x000fe20001fa4270 */
[----:B------:R0:W-:Y:S01]  /*12530*/  @P6 STG.E.U16 desc[UR36][R4.64+0xe2], R10 ;  /* 0x0000e20a04006986 */ /* 0x0001e2000c101524 */
[----:B------:R-:W-:-:S02]  /*12540*/  PRMT R13, R9, 0x7610, R13 ;  /* 0x00007610090d7816 */ /* 0x000fc4000000000d */
[----:B------:R-:W-:Y:S01]  /*12550*/  F2FP.BF16.F32.PACK_AB R9, RZ, R3 ;  /* 0x00000003ff09723e */ /* 0x000fe200000010ff */
[----:B------:R1:W-:Y:S01]  /*12560*/  @P1 STG.E.U16 desc[UR36][R6.64+0xe0], R11 ;  /* 0x0000e00b06001986 */ /* 0x0003e2000c101524 */
[----:B------:R-:W-:Y:S01]  /*12570*/  ISETP.GT.AND P0, PT, R0, 0x79, P3 ;  /* 0x000000790000780c */ /* 0x000fe20001f04270 */
[-C--:B------:R-:W-:Y:S01]  /*12580*/  FMUL R3, R212, R2.reuse ;  /* 0x00000002d4037220 */ /* 0x080fe20000400000 */
[----:B------:R-:W-:Y:S02]  /*12590*/  ISETP.GT.AND P1, PT, R0, 0x78, P2 ;  /* 0x000000780000780c */ /* 0x000fe40001724270 */
[----:B------:R-:W-:Y:S01]  /*125a0*/  PRMT R14, R8, 0x7610, R14 ;  /* 0x00007610080e7816 */ /* 0x000fe2000000000e */
[----:B------:R-:W-:Y:S01]  /*125b0*/  FMUL R8, R213, R2 ;  /* 0x00000002d5087220 */ /* 0x000fe20000400000 */
[----:B------:R-:W-:Y:S01]  /*125c0*/  F2FP.BF16.F32.PACK_AB R3, RZ, R3 ;  /* 0x00000003ff03723e */ /* 0x000fe200000010ff */
[----:B------:R2:W-:Y:S01]  /*125d0*/  @P4 STG.E.U16 desc[UR36][R6.64+0xe2], R12 ;  /* 0x0000e20c06004986 */ /* 0x0005e2000c101524 */
[----:B------:R-:W-:-:S02]  /*125e0*/  ISETP.GT.AND P4, PT, R0, 0x79, P2 ;  /* 0x000000790000780c */ /* 0x000fc40001784270 */
[----:B0-----:R-:W-:Y:S01]  /*125f0*/  F2FP.BF16.F32.PACK_AB R10, RZ, R8 ;  /* 0x00000008ff0a723e */ /* 0x001fe200000010ff */
[----:B------:R-:W-:Y:S01]  /*12600*/  @P5 STG.E.U16 desc[UR36][R4.64+0xf0], R13 ;  /* 0x0000f00d04005986 */ /* 0x000fe2000c101524 */
[----:B-1----:R-:W-:Y:S01]  /*12610*/  PRMT R11, R3, 0x7610, R11 ;  /* 0x00007610030b7816 */ /* 0x002fe2000000000b */
[-C--:B------:R-:W-:Y:S01]  /*12620*/  FMUL R3, R210, R2.reuse ;  /* 0x00000002d2037220 */ /* 0x080fe20000400000 */
[----:B------:R-:W-:Y:S01]  /*12630*/  FMUL R8, R211, R2 ;  /* 0x00000002d3087220 */ /* 0x000fe20000400000 */
[C---:B------:R-:W-:Y:S01]  /*12640*/  ISETP.GT.AND P5, PT, R0.reuse, 0x80, P3 ;  /* 0x000000800000780c */ /* 0x040fe20001fa4270 */
[----:B------:R-:W-:Y:S01]  /*12650*/  @P0 STG.E.U16 desc[UR36][R4.64+0xf2], R14 ;  /* 0x0000f20e04000986 */ /* 0x000fe2000c101524 */
[----:B------:R-:W-:-:S03]  /*12660*/  ISETP.GT.AND P6, PT, R0, 0x81, P3 ;  /* 0x000000810000780c */ /* 0x000fc60001fc4270 */
[----:B------:R0:W-:Y:S01]  /*12670*/  @P1 STG.E.U16 desc[UR36][R6.64+0xf0], R9 ;  /* 0x0000f00906001986 */ /* 0x0001e2000c101524 */
[----:B------:R-:W-:-:S04]  /*12680*/  F2FP.BF16.F32.PACK_AB R8, RZ, R8 ;  /* 0x00000008ff08723e */ /* 0x000fc800000010ff */
[----:B--2---:R-:W-:Y:S01]  /*12690*/  PRMT R12, R8, 0x7610, R12 ;  /* 0x00007610080c7816 */ /* 0x004fe2000000000c */
[-C--:B------:R-:W-:Y:S01]  /*126a0*/  FMUL R8, R208, R2.reuse ;  /* 0x00000002d0087220 */ /* 0x080fe20000400000 */
[----:B0-----:R-:W-:Y:S01]  /*126b0*/  F2FP.BF16.F32.PACK_AB R9, RZ, R3 ;  /* 0x00000003ff09723e */ /* 0x001fe200000010ff */
[----:B------:R-:W-:Y:S01]  /*126c0*/  FMUL R3, R209, R2 ;  /* 0x00000002d1037220 */ /* 0x000fe20000400000 */
[----:B------:R0:W-:Y:S01]  /*126d0*/  @P4 STG.E.U16 desc[UR36][R6.64+0xf2], R10 ;  /* 0x0000f20a06004986 */ /* 0x0001e2000c101524 */
[----:B------:R-:W-:-:S03]  /*126e0*/  ISETP.GT.AND P0, PT, R0, 0x80, P2 ;  /* 0x000000800000780c */ /* 0x000fc60001704270 */
[----:B------:R-:W-:Y:S01]  /*126f0*/  F2FP.BF16.F32.PACK_AB R3, RZ, R3 ;  /* 0x00000003ff03723e */ /* 0x000fe200000010ff */
[----:B------:R1:W-:Y:S01]  /*12700*/  @P5 STG.E.U16 desc[UR36][R4.64+0x100], R11 ;  /* 0x0001000b04005986 */ /* 0x0003e2000c101524 */
[----:B------:R-:W-:Y:S02]  /*12710*/  ISETP.GT.AND P1, PT, R0, 0x81, P2 ;  /* 0x000000810000780c */ /* 0x000fe40001724270 */
[----:B------:R-:W-:Y:S01]  /*12720*/  F2FP.BF16.F32.PACK_AB R8, RZ, R8 ;  /* 0x00000008ff08723e */ /* 0x000fe200000010ff */
[----:B------:R2:W-:Y:S01]  /*12730*/  @P6 STG.E.U16 desc[UR36][R4.64+0x102], R12 ;  /* 0x0001020c04006986 */ /* 0x0005e2000c101524 */
[----:B0-----:R-:W-:Y:S01]  /*12740*/  PRMT R10, R9, 0x7610, R10 ;  /* 0x00007610090a7816 */ /* 0x001fe2000000000a */
[-C--:B------:R-:W-:Y:S01]  /*12750*/  FMUL R9, R207, R2.reuse ;  /* 0x00000002cf097220 */ /* 0x080fe20000400000 */
[----:B-1----:R-:W-:Y:S01]  /*12760*/  PRMT R11, R3, 0x7610, R11 ;  /* 0x00007610030b7816 */ /* 0x002fe2000000000b */
[----:B------:R-:W-:Y:S01]  /*12770*/  FMUL R3, R206, R2 ;  /* 0x00000002ce037220 */ /* 0x000fe20000400000 */
[----:B------:R-:W-:-:S02]  /*12780*/  ISETP.GT.AND P4, PT, R0, 0x88, P3 ;  /* 0x000000880000780c */ /* 0x000fc40001f84270 */
[----:B--2---:R-:W-:Y:S02]  /*12790*/  PRMT R12, R8, 0x7610, R12 ;  /* 0x00007610080c7816 */ /* 0x004fe4000000000c */
[----:B------:R-:W-:Y:S01]  /*127a0*/  F2FP.BF16.F32.PACK_AB R8, RZ, R3 ;  /* 0x00000003ff08723e */ /* 0x000fe200000010ff */
[-C--:B------:R-:W-:Y:S01]  /*127b0*/  FMUL R3, R205, R2.reuse ;  /* 0x00000002cd037220 */ /* 0x080fe20000400000 */
[----:B------:R-:W-:Y:S02]  /*127c0*/  F2FP.BF16.F32.PACK_AB R9, RZ, R9 ;  /* 0x00000009ff09723e */ /* 0x000fe400000010ff */
[C---:B------:R-:W-:Y:S01]  /*127d0*/  ISETP.GT.AND P5, PT, R0.reuse, 0x89, P3 ;  /* 0x000000890000780c */ /* 0x040fe20001fa4270 */
[----:B------:R0:W-:Y:S01]  /*127e0*/  @P0 STG.E.U16 desc[UR36][R6.64+0x100], R10 ;  /* 0x0001000a06000986 */ /* 0x0001e2000c101524 */
[----:B------:R-:W-:Y:S02]  /*127f0*/  PRMT R13, R9, 0x7610, R13 ;  /* 0x00007610090d7816 */ /* 0x000fe4000000000d */
[----:B------:R-:W-:Y:S01]  /*12800*/  F2FP.BF16.F32.PACK_AB R9, RZ, R3 ;  /* 0x00000003ff09723e */ /* 0x000fe200000010ff */
[----:B------:R1:W-:Y:S01]  /*12810*/  @P1 STG.E.U16 desc[UR36][R6.64+0x102], R11 ;  /* 0x0001020b06001986 */ /* 0x0003e2000c101524 */
[C---:B------:R-:W-:Y:S01]  /*12820*/  ISETP.GT.AND P0, PT, R0.reuse, 0x88, P2 ;  /* 0x000000880000780c */ /* 0x040fe20001704270 */
[----:B------:R-:W-:Y:S01]  /*12830*/  FMUL R3, R203, R2 ;  /* 0x00000002cb037220 */ /* 0x000fe20000400000 */
[----:B------:R-:W-:-:S02]  /*12840*/  ISETP.GT.AND P1, PT, R0, 0x89, P2 ;  /* 0x000000890000780c */ /* 0x000fc40001724270 */
[----:B------:R-:W-:Y:S01]  /*12850*/  PRMT R14, R8, 0x7610, R14 ;  /* 0x00007610080e7816 */ /* 0x000fe2000000000e */
[----:B------:R-:W-:Y:S01]  /*12860*/  FMUL R8, R204, R2 ;  /* 0x00000002cc087220 */ /* 0x000fe20000400000 */
[----:B------:R-:W-:Y:S01]  /*12870*/  F2FP.BF16.F32.PACK_AB R3, RZ, R3 ;  /* 0x00000003ff03723e */ /* 0x000fe200000010ff */
[----:B------:R2:W-:Y:S01]  /*12880*/  @P4 STG.E.U16 desc[UR36][R4.64+0x110], R12 ;  /* 0x0001100c04004986 */ /* 0x0005e2000c101524 */
[----:B------:R-:W-:Y:S02]  /*12890*/  ISETP.GT.AND P4, PT, R0, 0x90, P3 ;  /* 0x000000900000780c */ /* 0x000fe40001f84270 */
        /* <DEDUP_REMOVED lines=9> */
[----:B------:R-:W-:Y:S02]  /*12930*/  F2FP.BF16.F32.PACK_AB R8, RZ, R8 ;  /* 0x00000008ff08723e */ /* 0x000fe400000010ff */
[----:B------:R-:W-:Y:S01]  /*12940*/  ISETP.GT.AND P1, PT, R0, 0x91, P2 ;  /* 0x000000910000780c */ /* 0x000fe20001724270 */
[----:B------:R1:W-:Y:S01]  /*12950*/  @P4 STG.E.U16 desc[UR36][R4.64+0x120], R10 ;  /* 0x0001200a04004986 */ /* 0x0003e2000c101524 */
[----:B--2---:R-:W-:Y:S01]  /*12960*/  PRMT R12, R8, 0x7610, R12 ;  /* 0x00007610080c7816 */ /* 0x004fe2000000000c */
[-C--:B------:R-:W-:Y:S01]  /*12970*/  FMUL R8, R199, R2.reuse ;  /* 0x00000002c7087220 */ /* 0x080fe20000400000 */
[----:B0-----:R-:W-:Y:S01]  /*12980*/  F2FP.BF16.F32.PACK_AB R9, RZ, R3 ;  /* 0x00000003ff09723e */ /* 0x001fe200000010ff */
[----:B------:R-:W-:Y:S01]  /*12990*/  FMUL R3, R200, R2 ;  /* 0x00000002c8037220 */ /* 0x000fe20000400000 */
[----:B------:R-:W-:Y:S01]  /*129a0*/  ISETP.GT.AND P4, PT, R0, 0x98, P3 ;  /* 0x000000980000780c */ /* 0x000fe20001f84270 */
[----:B------:R0:W-:Y:S03]  /*129b0*/  @P5 STG.E.U16 desc[UR36][R4.64+0x122], R11 ;  /* 0x0001220b04005986 */ /* 0x0001e6000c101524 */
[----:B------:R-:W-:-:S02]  /*129c0*/  F2FP.BF16.F32.PACK_AB R3, RZ, R3 ;  /* 0x00000003ff03723e */ /* 0x000fc400000010ff */
[----:B-1----:R-:W-:Y:S01]  /*129d0*/  PRMT R10, R9, 0x7610, R10 ;  /* 0x00007610090a7816 */ /* 0x002fe2000000000a */
[----:B------:R-:W-:Y:S01]  /*129e0*/  FMUL R9, R198, R2 ;  /* 0x00000002c6097220 */ /* 0x000fe20000400000 */
[----:B------:R-:W-:Y:S01]  /*129f0*/  F2FP.BF16.F32.PACK_AB R8, RZ, R8 ;  /* 0x00000008ff08723e */ /* 0x000fe200000010ff */
[----:B------:R1:W-:Y:S01]  /*12a00*/  @P0 STG.E.U16 desc[UR36][R6.64+0x120], R12 ;  /* 0x0001200c06000986 */ /* 0x0003e2000c101524 */
[----:B0-----:R-:W-:Y:S01]  /*12a10*/  PRMT R11, R3, 0x7610, R11 ;  /* 0x00007610030b7816 */ /* 0x001fe2000000000b */
[----:B------:R-:W-:Y:S01]  /*12a20*/  FMUL R3, R197, R2 ;  /* 0x00000002c5037220 */ /* 0x000fe20000400000 */
[C---:B------:R-:W-:Y:S01]  /*12a30*/  ISETP.GT.AND P5, PT, R0.reuse, 0x99, P3 ;  /* 0x000000990000780c */ /* 0x040fe20001fa4270 */
[----:B------:R0:W-:Y:S01]  /*12a40*/  @P1 STG.E.U16 desc[UR36][R6.64+0x122], R10 ;  /* 0x0001220a06001986 */ /* 0x0001e2000c101524 */
[----:B------:R-:W-:Y:S02]  /*12a50*/  ISETP.GT.AND P1, PT, R0, 0x98, P2 ;  /* 0x000000980000780c */ /* 0x000fe40001724270 */
[----:B------:R-:W-:-:S02]  /*12a60*/  F2FP.BF16.F32.PACK_AB R9, RZ, R9 ;  /* 0x00000009ff09723e */ /* 0x000fc400000010ff */
[----:B-1----:R-:W-:Y:S02]  /*12a70*/  PRMT R12, R8, 0x7610, R12 ;  /* 0x00007610080c7816 */ /* 0x002fe4000000000c */
[----:B------:R-:W-:Y:S01]  /*12a80*/  F2FP.BF16.F32.PACK_AB R8, RZ, R3 ;  /* 0x00000003ff08723e */ /* 0x000fe200000010ff */
[-C--:B------:R-:W-:Y:S01]  /*12a90*/  FMUL R3, R196, R2.reuse ;  /* 0x00000002c4037220 */ /* 0x080fe20000400000 */
[C---:B------:R-:W-:Y:S01]  /*12aa0*/  ISETP.GT.AND P0, PT, R0.reuse, 0x99, P2 ;  /* 0x000000990000780c */ /* 0x040fe20001704270 */
[----:B------:R1:W-:Y:S01]  /*12ab0*/  @P4 STG.E.U16 desc[UR36][R4.64+0x130], R11 ;  /* 0x0001300b04004986 */ /* 0x0003e2000c101524 */
[----:B------:R-:W-:Y:S02]  /*12ac0*/  ISETP.GT.AND P4, PT, R0, 0xa0, P3 ;  /* 0x000000a00000780c */ /* 0x000fe40001f84270 */
[----:B------:R-:W-:Y:S02]  /*12ad0*/  PRMT R13, R9, 0x7610, R13 ;  /* 0x00007610090d7816 */ /* 0x000fe4000000000d */
        /* <DEDUP_REMOVED lines=68> */
[----:B------:R-:W-:Y:S02]  /*12f20*/  ISETP.GT.AND P1, PT, R0, 0xb8, P2 ;  /* 0x000000b80000780c */ /* 0x000fe40001724270 */
[----:B------:R-:W-:Y:S02]  /*12f30*/  F2FP.BF16.F32.PACK_AB R8, RZ, R8 ;  /* 0x00000008ff08723e */ /* 0x000fe400000010ff */
[----:B0-----:R-:W-:Y:S01]  /*12f40*/  PRMT R10, R9, 0x7610, R10 ;  /* 0x00007610090a7816 */ /* 0x001fe2000000000a */
[-C--:B------:R-:W-:Y:S01]  /*12f50*/  FMUL R9, R180, R2.reuse ;  /* 0x00000002b4097220 */ /* 0x080fe20000400000 */
[----:B-1----:R-:W-:Y:S01]  /*12f60*/  PRMT R11, R3, 0x7610, R11 ;  /* 0x00007610030b7816 */ /* 0x002fe2000000000b */
[----:B------:R-:W-:Y:S01]  /*12f70*/  FMUL R3, R179, R2 ;  /* 0x00000002b3037220 */ /* 0x000fe20000400000 */
[----:B------:R0:W-:Y:S02]  /*12f80*/  @P5 STG.E.U16 desc[UR36][R4.64+0x170], R12 ;  /* 0x0001700c04005986 */ /* 0x0001e4000c101524 */
[----:B------:R-:W-:-:S02]  /*12f90*/  F2FP.BF16.F32.PACK_AB R9, RZ, R9 ;  /* 0x00000009ff09723e */ /* 0x000fc400000010ff */
[C---:B------:R-:W-:Y:S02]  /*12fa0*/  ISETP.GT.AND P4, PT, R0.reuse, 0xb9, P2 ;  /* 0x000000b90000780c */ /* 0x040fe40001784270 */
[----:B------:R-:W-:Y:S02]  /*12fb0*/  ISETP.GT.AND P5, PT, R0, 0xc0, P3 ;  /* 0x000000c00000780c */ /* 0x000fe40001fa4270 */
[----:B0-----:R-:W-:Y:S02]  /*12fc0*/  PRMT R12, R8, 0x7610, R12 ;  /* 0x00007610080c7816 */ /* 0x001fe4000000000c */
[----:B------:R-:W-:Y:S01]  /*12fd0*/  F2FP.BF16.F32.PACK_AB R8, RZ, R3 ;  /* 0x00000003ff08723e */ /* 0x000fe200000010ff */
[----:B------:R-:W-:Y:S01]  /*12fe0*/  FMUL R3, R178, R2 ;  /* 0x00000002b2037220 */ /* 0x000fe20000400000 */
[----:B------:R-:W-:Y:S01]  /*12ff0*/  PRMT R13, R9, 0x7610, R13 ;  /* 0x00007610090d7816 */ /* 0x000fe2000000000d */
[----:B------:R0:W-:Y:S01]  /*13000*/  @P6 STG.E.U16 desc[UR36][R4.64+0x172], R10 ;  /* 0x0001720a04006986 */ /* 0x0001e2000c101524 */
[----:B------:R-:W-:-:S02]  /*13010*/  ISETP.GT.AND P0, PT, R0, 0xc1, P3 ;  /* 0x000000c10000780c */ /* 0x000fc40001f04270 */
[----:B------:R-:W-:Y:S01]  /*13020*/  F2FP.BF16.F32.PACK_AB R9, RZ, R3 ;  /* 0x00000003ff09723e */ /* 0x000fe200000010ff */
[----:B------:R1:W-:Y:S01]  /*13030*/  @P1 STG.E.U16 desc[UR36][R6.64+0x170], R11 ;  /* 0x0001700b06001986 */ /* 0x0003e2000c101524 */
[-C--:B------:R-:W-:Y:S01]  /*13040*/  FMUL R3, R176, R2.reuse ;  /* 0x00000002b0037220 */ /* 0x080fe20000400000 */
[----:B------:R-:W-:Y:S02]  /*13050*/  ISETP.GT.AND P1, PT, R0, 0xc0, P2 ;  /* 0x000000c00000780c */ /* 0x000fe40001724270 */
        /* <DEDUP_REMOVED lines=40> */
[C---:B------:R-:W-:Y:S01]  /*132e0*/  ISETP.GT.AND P0, PT, R0.reuse, 0xd0, P2 ;  /* 0x000000d00000780c */ /* 0x040fe20001704270 */
        /* <DEDUP_REMOVED lines=11> */
[----:B------:R-:W-:Y:S01]  /*133a0*/  ISETP.GT.AND P5, PT, R0, 0xd9, P3 ;  /* 0x000000d90000780c */ /* 0x000fe20001fa4270 */
[----:B------:R-:W-:Y:S01]  /*133b0*/  FMUL R8, R166, R2 ;  /* 0x00000002a6087220 */ /* 0x000fe20000400000 */
[----:B------:R-:W-:Y:S01]  /*133c0*/  @P0 STG.E.U16 desc[UR36][R6.64+0x1a0], R14 ;  /* 0x0001a00e06000986 */ /* 0x000fe2000c101524 */
[----:B------:R-:W-:-:S03]  /*133d0*/  ISETP.GT.AND P0, PT, R0, 0xd8, P2 ;  /* 0x000000d80000780c */ /* 0x000fc60001704270 */
[----:B------:R0:W-:Y:S01]  /*133e0*/  @P1 STG.E.U16 desc[UR36][R6.64+0x1a2], R9 ;  /* 0x0001a20906001986 */ /* 0x0001e2000c101524 */
[----:B------:R-:W-:Y:S02]  /*133f0*/  F2FP.BF16.F32.PACK_AB R8, RZ, R8 ;  /* 0x00000008ff08723e */ /* 0x000fe400000010ff */
[----:B------:R-:W-:Y:S02]  /*13400*/  ISETP.GT.AND P1, PT, R0, 0xd9, P2 ;  /* 0x000000d90000780c */ /* 0x000fe40001724270 */
        /* <DEDUP_REMOVED lines=16> */
[----:B------:R1:W-:Y:S01]  /*13510*/  @P1 STG.E.U16 desc[UR36][R6.64+0x1b2], R10 ;  /* 0x0001b20a06001986 */ /* 0x0003e2000c101524 */
[----:B------:R-:W-:Y:S02]  /*13520*/  ISETP.GT.AND P1, PT, R0, 0xe0, P2 ;  /* 0x000000e00000780c */ /* 0x000fe40001724270 */
[----:B0-----:R-:W-:Y:S02]  /*13530*/  PRMT R12, R8, 0x7610, R12 ;  /* 0x00007610080c7816 */ /* 0x001fe4000000000c */
[----:B------:R-:W-:Y:S01]  /*13540*/  F2FP.BF16.F32.PACK_AB R8, RZ, R3 ;  /* 0x00000003ff08723e */ /* 0x000fe200000010ff */
[-C--:B------:R-:W-:Y:S01]  /*13550*/  FMUL R3, R160, R2.reuse ;  /* 0x00000002a0037220 */ /* 0x080fe20000400000 */
[----:B------:R-:W-:Y:S01]  /*13560*/  ISETP.GT.AND P0, PT, R0, 0xe1, P2 ;  /* 0x000000e10000780c */ /* 0x000fe20001704270 */
[----:B------:R0:W-:Y:S01]  /*13570*/  @P4 STG.E.U16 desc[UR36][R4.64+0x1c0], R11 ;  /* 0x0001c00b04004986 */ /* 0x0001e2000c101524 */
[----:B-1----:R-:W-:Y:S02]  /*13580*/  PRMT R10, R9, 0x7610, R10 ;  /* 0x00007610090a7816 */ /* 0x002fe4000000000a */
[----:B------:R-:W-:Y:S01]  /*13590*/  PRMT R13, R8, 0x7610, R13 ;  /* 0x00007610080d7816 */ /* 0x000fe2000000000d */
[----:B------:R-:W-:Y:S01]  /*135a0*/  @P5 STG.E.U16 desc[UR36][R4.64+0x1c2], R12 ;  /* 0x0001c20c04005986 */ /* 0x000fe2000c101524 */
[----:B------:R-:W-:Y:S01]  /*135b0*/  FMUL R8, R159, R2 ;  /* 0x000000029f087220 */ /* 0x000fe20000400000 */
[----:B------:R-:W-:-:S02]  /*135c0*/  ISETP.GT.AND P4, PT, R0, 0xe8, P3 ;  /* 0x000000e80000780c */ /* 0x000fc40001f84270 */
[----:B------:R-:W-:Y:S01]  /*135d0*/  F2FP.BF16.F32.PACK_AB R9, RZ, R3 ;  /* 0x00000003ff09723e */ /* 0x000fe200000010ff */
[----:B------:R-:W-:Y:S01]  /*135e0*/  FMUL R3, R158, R2 ;  /* 0x000000029e037220 */ /* 0x000fe20000400000 */
[C---:B------:R-:W-:Y:S02]  /*135f0*/  ISETP.GT.AND P5, PT, R0.reuse, 0xe9, P3 ;  /* 0x000000e90000780c */ /* 0x040fe40001fa4270 */
[----:B------:R-:W-:Y:S02]  /*13600*/  ISETP.GT.AND P6, PT, R0, 0xe8, P2 ;  /* 0x000000e80000780c */ /* 0x000fe400017c4270 */
[----:B------:R-:W-:Y:S01]  /*13610*/  F2FP.BF16.F32.PACK_AB R8, RZ, R8 ;  /* 0x00000008ff08723e */ /* 0x000fe200000010ff */
[----:B------:R1:W-:Y:S01]  /*13620*/  @P1 STG.E.U16 desc[UR36][R6.64+0x1c0], R10 ;  /* 0x0001c00a06001986 */ /* 0x0003e2000c101524 */
[----:B------:R-:W-:Y:S02]  /*13630*/  F2FP.BF16.F32.PACK_AB R3, RZ, R3 ;  /* 0x00000003ff03723e */ /* 0x000fe400000010ff */
[----:B0-----:R-:W-:-:S02]  /*13640*/  PRMT R11, R8, 0x7610, R11 ;  /* 0x00007610080b7816 */ /* 0x001fc4000000000b */
[----:B------:R-:W-:Y:S01]  /*13650*/  PRMT R18, R3, 0x7610, R18 ;  /* 0x0000761003127816 */ /* 0x000fe20000000012 */
[----:B------:R0:W-:Y:S01]  /*13660*/  @P0 STG.E.U16 desc[UR36][R6.64+0x1c2], R13 ;  /* 0x0001c20d06000986 */ /* 0x0001e2000c101524 */
[----:B-1----:R-:W-:Y:S01]  /*13670*/  PRMT R10, R9, 0x7610, R10 ;  /* 0x00007610090a7816 */ /* 0x002fe2000000000a */
[----:B------:R-:W-:-:S04]  /*13680*/  FMUL R3, R157, R2 ;  /* 0x000000029d037220 */ /* 0x000fc80000400000 */
[----:B------:R-:W-:Y:S01]  /*13690*/  @P4 STG.E.U16 desc[UR36][R4.64+0x1d0], R10 ;  /* 0x0001d00a04004986 */ /* 0x000fe2000c101524 */
[----:B------:R-:W-:-:S03]  /*136a0*/  ISETP.GT.AND P4, PT, R0, 0xe9, P2 ;  /* 0x000000e90000780c */ /* 0x000fc60001784270 */
[----:B------:R1:W-:Y:S01]  /*136b0*/  @P5 STG.E.U16 desc[UR36][R4.64+0x1d2], R11 ;  /* 0x0001d20b04005986 */ /* 0x0003e2000c101524 */
[----:B------:R-:W-:-:S03]  /*136c0*/  ISETP.GT.AND P5, PT, R0, 0xf0, P3 ;  /* 0x000000f00000780c */ /* 0x000fc60001fa4270 */
[----:B------:R-:W-:Y:S01]  /*136d0*/  @P6 STG.E.U16 desc[UR36][R6.64+0x1d0], R18 ;  /* 0x0001d01206006986 */ /* 0x000fe2000c101524 */
[----:B------:R-:W-:Y:S01]  /*136e0*/  ISETP.GT.AND P6, PT, R0, 0xf1, P3 ;  /* 0x000000f10000780c */ /* 0x000fe20001fc4270 */
[-C--:B------:R-:W-:Y:S01]  /*136f0*/  FMUL R8, R156, R2.reuse ;  /* 0x000000029c087220 */ /* 0x080fe20000400000 */
[----:B------:R-:W-:Y:S01]  /*13700*/  FMUL R9, R155, R2 ;  /* 0x000000029b097220 */ /* 0x000fe20000400000 */
[----:B0-----:R-:W-:-:S03]  /*13710*/  F2FP.BF16.F32.PACK_AB R13, RZ, R3 ;  /* 0x00000003ff0d723e */ /* 0x001fc600000010ff */
[----:B------:R-:W-:Y:S02]  /*13720*/  F2FP.BF16.F32.PACK_AB R14, RZ, R8 ;  /* 0x00000008ff0e723e */ /* 0x000fe400000010ff */
[----:B------:R-:W-:Y:S01]  /*13730*/  F2FP.BF16.F32.PACK_AB R15, RZ, R9 ;  /* 0x00000009ff0f723e */ /* 0x000fe200000010ff */
[----:B------:R-:W-:Y:S01]  /*13740*/  @P4 STG.E.U16 desc[UR36][R6.64+0x1d2], R13 ;  /* 0x0001d20d06004986 */ /* 0x000fe2000c101524 */
[----:B------:R-:W-:-:S03]  /*13750*/  ISETP.GT.AND P4, PT, R0, 0xf1, P2 ;  /* 0x000000f10000780c */ /* 0x000fc60001784270 */
[----:B------:R-:W-:Y:S04]  /*13760*/  @P5 STG.E.U16 desc[UR36][R4.64+0x1e0], R14 ;  /* 0x0001e00e04005986 */ /* 0x000fe8000c101524 */
[----:B------:R-:W-:Y:S01]  /*13770*/  @P6 STG.E.U16 desc[UR36][R4.64+0x1e2], R15 ;  /* 0x0001e20f04006986 */ /* 0x000fe2000c101524 */
[----:B------:R-:W-:Y:S01]  /*13780*/  ISETP.GT.AND P6, PT, R0, 0xf0, P2 ;  /* 0x000000f00000780c */ /* 0x000fe200017c4270 */
[-C--:B-1----:R-:W-:Y:S01]  /*13790*/  FMUL R11, R154, R2.reuse ;  /* 0x000000029a0b7220 */ /* 0x082fe20000400000 */
[----:B------:R-:W-:-:S04]  /*137a0*/  FMUL R12, R23, R2 ;  /* 0x00000002170c7220 */ /* 0x000fc80000400000 */
[----:B------:R-:W-:Y:S02]  /*137b0*/  F2FP.BF16.F32.PACK_AB R11, RZ, R11 ;  /* 0x0000000bff0b723e */ /* 0x000fe400000010ff */
[----:B------:R-:W-:Y:S02]  /*137c0*/  F2FP.BF16.F32.PACK_AB R12, RZ, R12 ;  /* 0x0000000cff0c723e */ /* 0x000fe400000010ff */
[C---:B------:R-:W-:Y:S02]  /*137d0*/  ISETP.GT.AND P5, PT, R0.reuse, 0xf8, P3 ;  /* 0x000000f80000780c */ /* 0x040fe40001fa4270 */
[----:B------:R-:W-:Y:S01]  /*137e0*/  ISETP.GT.AND P3, PT, R0, 0xf9, P3 ;  /* 0x000000f90000780c */ /* 0x000fe20001f64270 */
[----:B------:R-:W-:Y:S01]  /*137f0*/  @P6 STG.E.U16 desc[UR36][R6.64+0x1e0], R11 ;  /* 0x0001e00b06006986 */ /* 0x000fe2000c101524 */
[----:B------:R-:W-:-:S03]  /*13800*/  FMUL R10, R22, R2 ;  /* 0x00000002160a7220 */ /* 0x000fc60000400000 */
[----:B------:R0:W-:Y:S01]  /*13810*/  @P4 STG.E.U16 desc[UR36][R6.64+0x1e2], R12 ;  /* 0x0001e20c06004986 */ /* 0x0001e2000c101524 */
[----:B------:R-:W-:Y:S01]  /*13820*/  ISETP.GT.AND P4, PT, R0, 0xf8, P2 ;  /* 0x000000f80000780c */ /* 0x000fe20001784270 */
[-C--:B------:R-:W-:Y:S01]  /*13830*/  FMUL R9, R21, R2.reuse ;  /* 0x0000000215097220 */ /* 0x080fe20000400000 */
[-C--:B------:R-:W-:Y:S01]  /*13840*/  FMUL R8, R19, R2.reuse ;  /* 0x0000000213087220 */ /* 0x080fe20000400000 */
[----:B------:R-:W-:Y:S01]  /*13850*/  FMUL R3, R20, R2 ;  /* 0x0000000214037220 */ /* 0x000fe20000400000 */
[----:B------:R-:W-:Y:S02]  /*13860*/  F2FP.BF16.F32.PACK_AB R10, RZ, R10 ;  /* 0x0000000aff0a723e */ /* 0x000fe400000010ff */
[----:B------:R-:W-:Y:S02]  /*13870*/  ISETP.GT.AND P2, PT, R0, 0xf9, P2 ;  /* 0x000000f90000780c */ /* 0x000fe40001744270 */
[----:B------:R-:W-:Y:S02]  /*13880*/  F2FP.BF16.F32.PACK_AB R9, RZ, R9 ;  /* 0x00000009ff09723e */ /* 0x000fe400000010ff */
[----:B------:R-:W-:-:S02]  /*13890*/  F2FP.BF16.F32.PACK_AB R8, RZ, R8 ;  /* 0x00000008ff08723e */ /* 0x000fc400000010ff */
[----:B------:R-:W-:Y:S01]  /*138a0*/  F2FP.BF16.F32.PACK_AB R3, RZ, R3 ;  /* 0x00000003ff03723e */ /* 0x000fe200000010ff */
[----:B------:R-:W-:Y:S01]  /*138b0*/  @P5 STG.E.U16 desc[UR36][R4.64+0x1f0], R10 ;  /* 0x0001f00a04005986 */ /* 0x000fe2000c101524 */
[----:B0-----:R-:W-:Y:S01]  /*138c0*/  PRMT R12, R8, 0x7610, R12 ;  /* 0x00007610080c7816 */ /* 0x001fe2000000000c */
[----:B------:R-:W-:Y:S01]  /*138d0*/  @P4 IMAD.MOV.U32 R8, RZ, RZ, R6 ;  /* 0x000000ffff084224 */ /* 0x000fe200078e0006 */
[----:B------:R-:W-:Y:S01]  /*138e0*/  PRMT R11, R3, 0x7610, R11 ;  /* 0x00007610030b7816 */ /* 0x000fe2000000000b */
[----:B------:R0:W-:Y:S01]  /*138f0*/  @P3 STG.E.U16 desc[UR36][R4.64+0x1f2], R9 ;  /* 0x0001f20904003986 */ /* 0x0001e2000c101524 */
[----:B------:R-:W-:Y:S01]  /*13900*/  USHF.L.U32 UR12, UR8, 0x8, URZ ;  /* 0x00000008080c7899 */ /* 0x000fe2000800063f */
[----:B------:R-:W-:Y:S01]  /*13910*/  ISETP.GT.AND P1, PT, R153, 0x80, PT ;  /* 0x000000809900780c */ /* 0x000fe20003f24270 */
[----:B------:R-:W-:Y:S01]  /*13920*/  USHF.L.U64.HI UR11, UR8, 0x8, UR9 ;  /* 0x00000008080b7899 */ /* 0x000fe20008010209 */
[----:B0-----:R-:W-:-:S03]  /*13930*/  @P4 MOV R9, R7 ;  /* 0x0000000700094202 */ /* 0x001fc60000000f00 */
[----:B------:R-:W-:Y:S02]  /*13940*/  IMAD.U32 R3, RZ, RZ, UR12 ;  /* 0x0000000cff037e24 */ /* 0x000fe4000f8e00ff */
[----:B------:R0:W-:Y:S01]  /*13950*/  @P4 STG.E.U16 desc[UR36][R8.64+0x1f0], R11 ;  /* 0x0001f00b08004986 */ /* 0x0001e2000c101524 */
[C---:B------:R-:W-:Y:S02]  /*13960*/  ISETP.GT.AND P3, PT, R0.reuse, RZ, P1 ;  /* 0x000000ff0000720c */ /* 0x040fe40000f64270 */
[----:B------:R-:W-:Y:S01]  /*13970*/  ISETP.GT.AND P4, PT, R0, 0x1, P1 ;  /* 0x000000010000780c */ /* 0x000fe20000f84270 */
[-C--:B------:R-:W-:Y:S01]  /*13980*/  FMUL R24, R24, R2.reuse ;  /* 0x0000000218187220 */ /* 0x080fe20000400000 */
[----:B------:R-:W-:Y:S01]  /*13990*/  FMUL R25, R25, R2 ;  /* 0x0000000219197220 */ /* 0x000fe20000400000 */
[----:B0-----:R-:W-:Y:S02]  /*139a0*/  @P2 IMAD.MOV.U32 R8, RZ, RZ, R6 ;  /* 0x000000ffff082224 */ /* 0x001fe400078e0006 */
[----:B------:R-:W-:-:S02]  /*139b0*/  @P2 IMAD.MOV.U32 R9, RZ, RZ, R7 ;  /* 0x000000ffff092224 */ /* 0x000fc400078e0007 */
[----:B------:R-:W-:-:S03]  /*139c0*/  IMAD.U32 R7, RZ, RZ, UR11 ;  /* 0x0000000bff077e24 */ /* 0x000fc6000f8e00ff */
[----:B------:R0:W-:Y:S01]  /*139d0*/  @P2 STG.E.U16 desc[UR36][R8.64+0x1f2], R12 ;  /* 0x0001f20c08002986 */ /* 0x0001e2000c101524 */
[C---:B------:R-:W-:Y:S02]  /*139e0*/  IADD3 R6, P2, P6, R4.reuse, UR5, R3 ;  /* 0x0000000504067c10 */ /* 0x040fe4000fe5e003 */
[----:B------:R-:W-:Y:S02]  /*139f0*/  IADD3 R4, P5, R4, UR12, RZ ;  /* 0x0000000c04047c10 */ /* 0x000fe4000ffbe0ff */
[----:B------:R-:W-:Y:S02]  /*13a00*/  IADD3.X R7, R5, UR4, R7, P2, P6 ;  /* 0x0000000405077c10 */ /* 0x000fe400097ec407 */
[----:B------:R-:W-:Y:S02]  /*13a10*/  ISETP.GT.AND P0, PT, R153, 0x88, PT ;  /* 0x000000889900780c */ /* 0x000fe40003f04270 */
[----:B------:R-:W-:Y:S02]  /*13a20*/  F2FP.BF16.F32.PACK_AB R24, RZ, R24 ;  /* 0x00000018ff18723e */ /* 0x000fe400000010ff */
[----:B------:R-:W-:-:S02]  /*13a30*/  IADD3.X R5, R5, UR11, RZ, P5, !PT ;  /* 0x0000000b05057c10 */ /* 0x000fc4000affe4ff */
[----:B------:R-:W-:Y:S02]  /*13a40*/  F2FP.BF16.F32.PACK_AB R25, RZ, R25 ;  /* 0x00000019ff19723e */ /* 0x000fe400000010ff */
[C---:B------:R-:W-:Y:S01]  /*13a50*/  ISETP.GT.AND P2, PT, R0.reuse, RZ, P0 ;  /* 0x000000ff0000720c */ /* 0x040fe20000744270 */
[----:B------:R-:W-:Y:S01]  /*13a60*/  @P3 STG.E.U16 desc[UR36][R4.64], R24 ;  /* 0x0000001804003986 */ /* 0x000fe2000c101524 */
[----:B------:R-:W-:Y:S01]  /*13a70*/  ISETP.GT.AND P3, PT, R0, 0x1, P0 ;  /* 0x000000010000780c */ /* 0x000fe20000764270 */
[-C--:B------:R-:W-:Y:S02]  /*13a80*/  FMUL R26, R26, R2.reuse ;  /* 0x000000021a1a7220 */ /* 0x080fe40000400000 */
[----:B------:R-:W-:Y:S01]  /*13a90*/  @P4 STG.E.U16 desc[UR36][R4.64+0x2], R25 ;  /* 0x0000021904004986 */ /* 0x000fe2000c101524 */
[----:B------:R-:W-:Y:S01]  /*13aa0*/  ISETP.GT.AND P4, PT, R0, 0x8, P1 ;  /* 0x000000080000780c */ /* 0x000fe20000f84270 */
[-C--:B------:R-:W-:Y:S01]  /*13ab0*/  FMUL R27, R27, R2.reuse ;  /* 0x000000021b1b7220 */ /* 0x080fe20000400000 */
[----:B0-----:R-:W-:Y:S01]  /*13ac0*/  IADD3 R8, P5, R4, UR5, RZ ;  /* 0x0000000504087c10 */ /* 0x001fe2000ffbe0ff */
[----:B------:R-:W-:Y:S01]  /*13ad0*/  FMUL R28, R28, R2 ;  /* 0x000000021c1c7220 */ /* 0x000fe20000400000 */
[----:B------:R-:W-:-:S02]  /*13ae0*/  F2FP.BF16.F32.PACK_AB R26, RZ, R26 ;  /* 0x0000001aff1a723e */ /* 0x000fc400000010ff */
[----:B------:R-:W-:Y:S02]  /*13af0*/  IADD3.X R9, R5, UR4, RZ, P5, !PT ;  /* 0x0000000405097c10 */ /* 0x000fe4000affe4ff */
[----:B------:R-:W-:Y:S02]  /*13b00*/  F2FP.BF16.F32.PACK_AB R27, RZ, R27 ;  /* 0x0000001bff1b723e */ /* 0x000fe400000010ff */
[----:B------:R-:W-:Y:S01]  /*13b10*/  F2FP.BF16.F32.PACK_AB R28, RZ, R28 ;  /* 0x0000001cff1c723e */ /* 0x000fe200000010ff */
[----:B------:R-:W-:Y:S01]  /*13b20*/  @P2 STG.E.U16 desc[UR36][R8.64], R26 ;  /* 0x0000001a08002986 */ /* 0x000fe2000c101524 */
[C---:B------:R-:W-:Y:S02]  /*13b30*/  ISETP.GT.AND P5, PT, R0.reuse, 0x9, P1 ;  /* 0x000000090000780c */ /* 0x040fe40000fa4270 */
[C---:B------:R-:W-:Y:S01]  /*13b40*/  ISETP.GT.AND P2, PT, R0.reuse, 0x8, P0 ;  /* 0x000000080000780c */ /* 0x040fe20000744270 */
[----:B------:R-:W-:Y:S01]  /*13b50*/  @P3 STG.E.U16 desc[UR36][R8.64+0x2], R27 ;  /* 0x0000021b08003986 */ /* 0x000fe2000c101524 */
[-C--:B------:R-:W-:Y:S01]  /*13b60*/  FMUL R29, R29, R2.reuse ;  /* 0x000000021d1d7220 */ /* 0x080fe20000400000 */
[----:B------:R-:W-:Y:S01]  /*13b70*/  ISETP.GT.AND P3, PT, R0, 0x9, P0 ;  /* 0x000000090000780c */ /* 0x000fe20000764270 */
[-C--:B------:R-:W-:Y:S01]  /*13b80*/  FMUL R30, R30, R2.reuse ;  /* 0x000000021e1e7220 */ /* 0x080fe20000400000 */
[----:B------:R-:W-:Y:S01]  /*13b90*/  @P4 STG.E.U16 desc[UR36][R4.64+0x10], R28 ;  /* 0x0000101c04004986 */ /* 0x000fe2000c101524 */
[----:B------:R-:W-:Y:S01]  /*13ba0*/  ISETP.GT.AND P4, PT, R0, 0x10, P1 ;  /* 0x000000100000780c */ /* 0x000fe20000f84270 */
[-C--:B------:R-:W-:Y:S01]  /*13bb0*/  FMUL R31, R31, R2.reuse ;  /* 0x000000021f1f7220 */ /* 0x080fe20000400000 */
[----:B------:R-:W-:Y:S01]  /*13bc0*/  IADD3 R10, P6, R4, UR5, RZ ;  /* 0x00000005040a7c10 */ /* 0x000fe2000ffde0ff */
[----:B------:R-:W-:Y:S01]  /*13bd0*/  FMUL R32, R32, R2 ;  /* 0x0000000220207220 */ /* 0x000fe20000400000 */
[----:B------:R-:W-:-:S02]  /*13be0*/  F2FP.BF16.F32.PACK_AB R29, RZ, R29 ;  /* 0x0000001dff1d723e */ /* 0x000fc400000010ff */
[----:B------:R-:W-:Y:S02]  /*13bf0*/  F2FP.BF16.F32.PACK_AB R30, RZ, R30 ;  /* 0x0000001eff1e723e */ /* 0x000fe400000010ff */
[----:B------:R-:W-:Y:S02]  /*13c00*/  IADD3.X R11, R5, UR4, RZ, P6, !PT ;  /* 0x00000004050b7c10 */ /* 0x000fe4000b7fe4ff */
[----:B------:R-:W-:Y:S01]  /*13c10*/  F2FP.BF16.F32.PACK_AB R31, RZ, R31 ;  /* 0x0000001fff1f723e */ /* 0x000fe200000010ff */
[----:B------:R-:W-:Y:S01]  /*13c20*/  @P5 STG.E.U16 desc[UR36][R4.64+0x12], R29 ;  /* 0x0000121d04005986 */ /* 0x000fe2000c101524 */
[----:B------:R-:W-:Y:S02]  /*13c30*/  F2FP.BF16.F32.PACK_AB R32, RZ, R32 ;  /* 0x00000020ff20723e */ /* 0x000fe400000010ff */
[C---:B------:R-:W-:Y:S01]  /*13c40*/  ISETP.GT.AND P5, PT, R0.reuse, 0x11, P1 ;  /* 0x000000110000780c */ /* 0x040fe20000fa4270 */
[----:B------:R-:W-:Y:S01]  /*13c50*/  @P2 STG.E.U16 desc[UR36][R10.64+0x10], R30 ;  /* 0x0000101e0a002986 */ /* 0x000fe2000c101524 */
[----:B------:R-:W-:Y:S01]  /*13c60*/  ISETP.GT.AND P2, PT, R0, 0x10, P0 ;  /* 0x000000100000780c */ /* 0x000fe20000744270 */
[----:B------:R-:W-:-:S02]  /*13c70*/  FMUL R33, R33, R2 ;  /* 0x0000000221217220 */ /* 0x000fc40000400000 */
[----:B------:R-:W-:Y:S01]  /*13c80*/  @P3 STG.E.U16 desc[UR36][R6.64+0x12], R31 ;  /* 0x0000121f06003986 */ /* 0x000fe2000c101524 */
[----:B------:R-:W-:Y:S01]  /*13c90*/  ISETP.GT.AND P3, PT, R0, 0x11, P0 ;  /* 0x000000110000780c */ /* 0x000fe20000764270 */
[-C--:B------:R-:W-:Y:S02]  /*13ca0*/  FMUL R34, R34, R2.reuse ;  /* 0x0000000222227220 */ /* 0x080fe40000400000 */
[----:B------:R-:W-:Y:S01]  /*13cb0*/  @P4 STG.E.U16 desc[UR36][R4.64+0x20], R32 ;  /* 0x0000202004004986 */ /* 0x000fe2000c101524 */
[----:B------:R-:W-:Y:S01]  /*13cc0*/  ISETP.GT.AND P4, PT, R0, 0x18, P1 ;  /* 0x000000180000780c */ /* 0x000fe20000f84270 */
[-C--:B------:R-:W-:Y:S01]  /*13cd0*/  FMUL R35, R35, R2.reuse ;  /* 0x0000000223237220 */ /* 0x080fe20000400000 */
[----:B------:R-:W-:Y:S01]  /*13ce0*/  FMUL R36, R36, R2 ;  /* 0x0000000224247220 */ /* 0x000fe20000400000 */
[----:B------:R-:W-:Y:S02]  /*13cf0*/  F2FP.BF16.F32.PACK_AB R33, RZ, R33 ;  /* 0x00000021ff21723e */ /* 0x000fe400000010ff */
[----:B------:R-:W-:-:S02]  /*13d00*/  F2FP.BF16.F32.PACK_AB R34, RZ, R34 ;  /* 0x00000022ff22723e */ /* 0x000fc400000010ff */
[----:B------:R-:W-:Y:S01]  /*13d10*/  F2FP.BF16.F32.PACK_AB R35, RZ, R35 ;  /* 0x00000023ff23723e */ /* 0x000fe200000010ff */
[----:B------:R-:W-:Y:S01]  /*13d20*/  @P5 STG.E.U16 desc[UR36][R4.64+0x22], R33 ;  /* 0x0000222104005986 */ /* 0x000fe2000c101524 */
[----:B------:R-:W-:Y:S02]  /*13d30*/  F2FP.BF16.F32.PACK_AB R36, RZ, R36 ;  /* 0x00000024ff24723e */ /* 0x000fe400000010ff */
[C---:B------:R-:W-:Y:S01]  /*13d40*/  ISETP.GT.AND P5, PT, R0.reuse, 0x19, P1 ;  /* 0x000000190000780c */ /* 0x040fe20000fa4270 */
[----:B------:R-:W-:Y:S01]  /*13d50*/  @P2 STG.E.U16 desc[UR36][R6.64+0x20], R34 ;  /* 0x0000202206002986 */ /* 0x000fe2000c101524 */
[C---:B------:R-:W-:Y:S01]  /*13d60*/  ISETP.GT.AND P2, PT, R0.reuse, 0x18, P0 ;  /* 0x000000180000780c */ /* 0x040fe20000744270 */
[-C--:B------:R-:W-:Y:S02]  /*13d70*/  FMUL R37, R37, R2.reuse ;  /* 0x0000000225257220 */ /* 0x080fe40000400000 */
[----:B------:R-:W-:Y:S01]  /*13d80*/  @P3 STG.E.U16 desc[UR36][R6.64+0x22], R35 ;  /* 0x0000222306003986 */ /* 0x000fe2000c101524 */
[----:B------:R-:W-:Y:S01]  /*13d90*/  ISETP.GT.AND P3, PT, R0, 0x19, P0 ;  /* 0x000000190000780c */ /* 0x000fe20000764270 */
[----:B------:R-:W-:-:S02]  /*13da0*/  FMUL R38, R38, R2 ;  /* 0x0000000226267220 */ /* 0x000fc40000400000 */
[----:B------:R-:W-:Y:S01]  /*13db0*/  @P4 STG.E.U16 desc[UR36][R4.64+0x30], R36 ;  /* 0x0000302404004986 */ /* 0x000fe2000c101524 */
[----:B------:R-:W-:Y:S01]  /*13dc0*/  ISETP.GT.AND P4, PT, R0, 0x20, P1 ;  /* 0x000000200000780c */ /* 0x000fe20000f84270 */
[-C--:B------:R-:W-:Y:S01]  /*13dd0*/  FMUL R39, R39, R2.reuse ;  /* 0x0000000227277220 */ /* 0x080fe20000400000 */
[----:B------:R-:W-:Y:S01]  /*13de0*/  FMUL R40, R40, R2 ;  /* 0x0000000228287220 */ /* 0x000fe20000400000 */
[----:B------:R-:W-:Y:S02]  /*13df0*/  F2FP.BF16.F32.PACK_AB R37, RZ, R37 ;  /* 0x00000025ff25723e */ /* 0x000fe400000010ff */
[----:B------:R-:W-:Y:S02]  /*13e00*/  F2FP.BF16.F32.PACK_AB R38, RZ, R38 ;  /* 0x00000026ff26723e */ /* 0x000fe400000010ff */
[----:B------:R-:W-:Y:S01]  /*13e10*/  F2FP.BF16.F32.PACK_AB R39, RZ, R39 ;  /* 0x00000027ff27723e */ /* 0x000fe200000010ff */
[----:B------:R-:W-:Y:S01]  /*13e20*/  @P5 STG.E.U16 desc[UR36][R4.64+0x32], R37 ;  /* 0x0000322504005986 */ /* 0x000fe2000c101524 */
[----:B------:R-:W-:-:S02]  /*13e30*/  F2FP.BF16.F32.PACK_AB R40, RZ, R40 ;  /* 0x00000028ff28723e */ /* 0x000fc400000010ff */
[C---:B------:R-:W-:Y:S01]  /*13e40*/  ISETP.GT.AND P5, PT, R0.reuse, 0x21, P1 ;  /* 0x000000210000780c */ /* 0x040fe20000fa4270 */
[----:B------:R-:W-:Y:S01]  /*13e50*/  @P2 STG.E.U16 desc[UR36][R6.64+0x30], R38 ;  /* 0x0000302606002986 */ /* 0x000fe2000c101524 */
[C---:B------:R-:W-:Y:S01]  /*13e60*/  ISETP.GT.AND P2, PT, R0.reuse, 0x20, P0 ;  /* 0x000000200000780c */ /* 0x040fe20000744270 */
[-C--:B------:R-:W-:Y:S02]  /*13e70*/  FMUL R41, R41, R2.reuse ;  /* 0x0000000229297220 */ /* 0x080fe40000400000 */
[----:B------:R-:W-:Y:S01]  /*13e80*/  @P3 STG.E.U16 desc[UR36][R6.64+0x32], R39 ;  /* 0x0000322706003986 */ /* 0x000fe2000c101524 */
[----:B------:R-:W-:Y:S01]  /*13e90*/  ISETP.GT.AND P3, PT, R0, 0x21, P0 ;  /* 0x000000210000780c */ /* 0x000fe20000764270 */
[-C--:B------:R-:W-:Y:S02]  /*13ea0*/  FMUL R42, R42, R2.reuse ;  /* 0x000000022a2a7220 */ /* 0x080fe40000400000 */
[----:B------:R-:W-:Y:S01]  /*13eb0*/  @P4 STG.E.U16 desc[UR36][R4.64+0x40], R40 ;  /* 0x0000402804004986 */ /* 0x000fe2000c101524 */
[----:B------:R-:W-:Y:S01]  /*13ec0*/  ISETP.GT.AND P4, PT, R0, 0x28, P1 ;  /* 0x000000280000780c */ /* 0x000fe20000f84270 */
[-C--:B------:R-:W-:Y:S01]  /*13ed0*/  FMUL R43, R43, R2.reuse ;  /* 0x000000022b2b7220 */ /* 0x080fe20000400000 */
[----:B------:R-:W-:Y:S01]  /*13ee0*/  FMUL R44, R44, R2 ;  /* 0x000000022c2c7220 */ /* 0x000fe20000400000 */
[----:B------:R-:W-:-:S02]  /*13ef0*/  F2FP.BF16.F32.PACK_AB R41, RZ, R41 ;  /* 0x00000029ff29723e */ /* 0x000fc400000010ff */
[----:B------:R-:W-:Y:S02]  /*13f00*/  F2FP.BF16.F32.PACK_AB R42, RZ, R42 ;  /* 0x0000002aff2a723e */ /* 0x000fe400000010ff */
        /* <DEDUP_REMOVED lines=357> */
[----:B------:R-:W-:Y:S01]  /*15560*/  ISETP.GT.AND P2, PT, R0, 0xd8, P0 ;  /* 0x000000d80000780c */ /* 0x000fe20000744270 */
[-C--:B------:R-:W-:Y:S02]  /*15570*/  FMUL R133, R133, R2.reuse ;  /* 0x0000000285857220 */ /* 0x080fe40000400000 */
[----:B------:R-:W-:Y:S01]  /*15580*/  @P3 STG.E.U16 desc[UR36][R6.64+0x1a2], R131 ;  /* 0x0001a28306003986 */ /* 0x000fe2000c101524 */
[----:B------:R-:W-:-:S03]  /*15590*/  FMUL R134, R134, R2 ;  /* 0x0000000286867220 */ /* 0x000fc60000400000 */
[----:B------:R-:W-:Y:S01]  /*155a0*/  @P4 STG.E.U16 desc[UR36][R4.64+0x1b0], R132 ;  /* 0x0001b08404004986 */ /* 0x000fe2000c101524 */
[C---:B------:R-:W-:Y:S01]  /*155b0*/  ISETP.GT.AND P4, PT, R0.reuse, 0xd9, P0 ;  /* 0x000000d90000780c */ /* 0x040fe20000784270 */
[----:B------:R-:W-:Y:S01]  /*155c0*/  FMUL R135, R135, R2 ;  /* 0x0000000287877220 */ /* 0x000fe20000400000 */
[----:B------:R-:W-:Y:S02]  /*155d0*/  F2FP.BF16.F32.PACK_AB R133, RZ, R133 ;  /* 0x00000085ff85723e */ /* 0x000fe400000010ff */
[----:B------:R-:W-:Y:S02]  /*155e0*/  F2FP.BF16.F32.PACK_AB R134, RZ, R134 ;  /* 0x00000086ff86723e */ /* 0x000fe400000010ff */
[----:B------:R-:W-:Y:S01]  /*155f0*/  F2FP.BF16.F32.PACK_AB R135, RZ, R135 ;  /* 0x00000087ff87723e */ /* 0x000fe200000010ff */
[----:B------:R-:W-:Y:S01]  /*15600*/  @P5 STG.E.U16 desc[UR36][R4.64+0x1b2], R133 ;  /* 0x0001b28504005986 */ /* 0x000fe2000c101524 */
[----:B------:R-:W-:-:S03]  /*15610*/  ISETP.GT.AND P5, PT, R0, 0xe0, P1 ;  /* 0x000000e00000780c */ /* 0x000fc60000fa4270 */
[----:B------:R-:W-:Y:S01]  /*15620*/  @P2 STG.E.U16 desc[UR36][R6.64+0x1b0], R134 ;  /* 0x0001b08606002986 */ /* 0x000fe2000c101524 */
[----:B------:R-:W-:Y:S01]  /*15630*/  ISETP.GT.AND P2, PT, R0, 0xe1, P1 ;  /* 0x000000e10000780c */ /* 0x000fe20000f44270 */
[-C--:B------:R-:W-:Y:S01]  /*15640*/  FMUL R136, R136, R2.reuse ;  /* 0x0000000288887220 */ /* 0x080fe20000400000 */
[C---:B------:R-:W-:Y:S01]  /*15650*/  ISETP.GT.AND P3, PT, R0.reuse, 0xe0, P0 ;  /* 0x000000e00000780c */ /* 0x040fe20000764270 */
[----:B------:R-:W-:Y:S01]  /*15660*/  @P4 STG.E.U16 desc[UR36][R6.64+0x1b2], R135 ;  /* 0x0001b28706004986 */ /* 0x000fe2000c101524 */
[-C--:B------:R-:W-:Y:S01]  /*15670*/  FMUL R137, R137, R2.reuse ;  /* 0x0000000289897220 */ /* 0x080fe20000400000 */
[----:B------:R-:W-:Y:S01]  /*15680*/  ISETP.GT.AND P4, PT, R0, 0xe1, P0 ;  /* 0x000000e10000780c */ /* 0x000fe20000784270 */
[-C--:B------:R-:W-:Y:S01]  /*15690*/  FMUL R138, R138, R2.reuse ;  /* 0x000000028a8a7220 */ /* 0x080fe20000400000 */
[----:B------:R-:W-:Y:S01]  /*156a0*/  FMUL R139, R139, R2 ;  /* 0x000000028b8b7220 */ /* 0x000fe20000400000 */
[----:B------:R-:W-:Y:S02]  /*156b0*/  F2FP.BF16.F32.PACK_AB R136, RZ, R136 ;  /* 0x00000088ff88723e */ /* 0x000fe400000010ff */
[----:B------:R-:W-:-:S02]  /*156c0*/  F2FP.BF16.F32.PACK_AB R137, RZ, R137 ;  /* 0x00000089ff89723e */ /* 0x000fc400000010ff */
[----:B------:R-:W-:Y:S02]  /*156d0*/  F2FP.BF16.F32.PACK_AB R138, RZ, R138 ;  /* 0x0000008aff8a723e */ /* 0x000fe400000010ff */
[----:B------:R-:W-:Y:S01]  /*156e0*/  F2FP.BF16.F32.PACK_AB R139, RZ, R139 ;  /* 0x0000008bff8b723e */ /* 0x000fe200000010ff */
[----:B------:R-:W-:Y:S01]  /*156f0*/  @P5 STG.E.U16 desc[UR36][R4.64+0x1c0], R136 ;  /* 0x0001c08804005986 */ /* 0x000fe2000c101524 */
[----:B------:R-:W-:-:S03]  /*15700*/  ISETP.GT.AND P5, PT, R0, 0xe9, P1 ;  /* 0x000000e90000780c */ /* 0x000fc60000fa4270 */
[----:B------:R-:W-:Y:S01]  /*15710*/  @P2 STG.E.U16 desc[UR36][R4.64+0x1c2], R137 ;  /* 0x0001c28904002986 */ /* 0x000fe2000c101524 */
[C---:B------:R-:W-:Y:S02]  /*15720*/  ISETP.GT.AND P2, PT, R0.reuse, 0xe8, P1 ;  /* 0x000000e80000780c */ /* 0x040fe40000f44270 */
[C---:B------:R-:W-:Y:S01]  /*15730*/  ISETP.GT.AND P6, PT, R0.reuse, 0xe8, P0 ;  /* 0x000000e80000780c */ /* 0x040fe200007c4270 */
[----:B------:R-:W-:Y:S01]  /*15740*/  @P3 STG.E.U16 desc[UR36][R6.64+0x1c0], R138 ;  /* 0x0001c08a06003986 */ /* 0x000fe2000c101524 */
[----:B------:R-:W-:Y:S01]  /*15750*/  ISETP.GT.AND P3, PT, R0, 0xe9, P0 ;  /* 0x000000e90000780c */ /* 0x000fe20000764270 */
[-C--:B------:R-:W-:Y:S01]  /*15760*/  FMUL R140, R140, R2.reuse ;  /* 0x000000028c8c7220 */ /* 0x080fe20000400000 */
[-C--:B------:R-:W-:Y:S01]  /*15770*/  FMUL R141, R141, R2.reuse ;  /* 0x000000028d8d7220 */ /* 0x080fe20000400000 */
[----:B------:R-:W-:Y:S01]  /*15780*/  @P4 STG.E.U16 desc[UR36][R6.64+0x1c2], R139 ;  /* 0x0001c28b06004986 */ /* 0x000fe2000c101524 */
[----:B------:R-:W-:Y:S01]  /*15790*/  ISETP.GT.AND P4, PT, R0, 0xf0, P1 ;  /* 0x000000f00000780c */ /* 0x000fe20000f84270 */
[-C--:B------:R-:W-:Y:S01]  /*157a0*/  FMUL R142, R142, R2.reuse ;  /* 0x000000028e8e7220 */ /* 0x080fe20000400000 */
[-C--:B------:R-:W-:Y:S01]  /*157b0*/  FMUL R143, R143, R2.reuse ;  /* 0x000000028f8f7220 */ /* 0x080fe20000400000 */
[----:B------:R-:W-:Y:S01]  /*157c0*/  FMUL R144, R144, R2 ;  /* 0x0000000290907220 */ /* 0x000fe20000400000 */
[----:B------:R-:W-:-:S02]  /*157d0*/  F2FP.BF16.F32.PACK_AB R140, RZ, R140 ;  /* 0x0000008cff8c723e */ /* 0x000fc400000010ff */
[----:B------:R-:W-:Y:S02]  /*157e0*/  F2FP.BF16.F32.PACK_AB R141, RZ, R141 ;  /* 0x0000008dff8d723e */ /* 0x000fe400000010ff */
[----:B------:R-:W-:Y:S02]  /*157f0*/  F2FP.BF16.F32.PACK_AB R142, RZ, R142 ;  /* 0x0000008eff8e723e */ /* 0x000fe400000010ff */
[----:B------:R-:W-:Y:S02]  /*15800*/  F2FP.BF16.F32.PACK_AB R143, RZ, R143 ;  /* 0x0000008fff8f723e */ /* 0x000fe400000010ff */
[----:B------:R-:W-:Y:S01]  /*15810*/  F2FP.BF16.F32.PACK_AB R144, RZ, R144 ;  /* 0x00000090ff90723e */ /* 0x000fe200000010ff */
[----:B------:R-:W-:Y:S01]  /*15820*/  @P2 STG.E.U16 desc[UR36][R4.64+0x1d0], R140 ;  /* 0x0001d08c04002986 */ /* 0x000fe2000c101524 */
[----:B------:R-:W-:-:S03]  /*15830*/  ISETP.GT.AND P2, PT, R0, 0xf1, P1 ;  /* 0x000000f10000780c */ /* 0x000fc60000f44270 */
[----:B------:R-:W-:Y:S01]  /*15840*/  @P5 STG.E.U16 desc[UR36][R4.64+0x1d2], R141 ;  /* 0x0001d28d04005986 */ /* 0x000fe2000c101524 */
[----:B------:R-:W-:-:S03]  /*15850*/  ISETP.GT.AND P5, PT, R0, 0xf0, P0 ;  /* 0x000000f00000780c */ /* 0x000fc600007a4270 */
[----:B------:R-:W-:Y:S01]  /*15860*/  @P6 STG.E.U16 desc[UR36][R6.64+0x1d0], R142 ;  /* 0x0001d08e06006986 */ /* 0x000fe2000c101524 */
[----:B------:R-:W-:-:S03]  /*15870*/  FMUL R145, R145, R2 ;  /* 0x0000000291917220 */ /* 0x000fc60000400000 */
[----:B------:R-:W-:Y:S01]  /*15880*/  @P3 STG.E.U16 desc[UR36][R6.64+0x1d2], R143 ;  /* 0x0001d28f06003986 */ /* 0x000fe2000c101524 */
[----:B------:R-:W-:-:S03]  /*15890*/  ISETP.GT.AND P3, PT, R0, 0xf8, P1 ;  /* 0x000000f80000780c */ /* 0x000fc60000f64270 */
[----:B------:R-:W-:Y:S01]  /*158a0*/  @P4 STG.E.U16 desc[UR36][R4.64+0x1e0], R144 ;  /* 0x0001e09004004986 */ /* 0x000fe2000c101524 */
[----:B------:R-:W-:Y:S01]  /*158b0*/  ISETP.GT.AND P4, PT, R0, 0xf1, P0 ;  /* 0x000000f10000780c */ /* 0x000fe20000784270 */
[-C--:B------:R-:W-:Y:S01]  /*158c0*/  FMUL R146, R146, R2.reuse ;  /* 0x0000000292927220 */ /* 0x080fe20000400000 */
[C---:B------:R-:W-:Y:S01]  /*158d0*/  ISETP.GT.AND P1, PT, R0.reuse, 0xf9, P1 ;  /* 0x000000f90000780c */ /* 0x040fe20000f24270 */
[-C--:B------:R-:W-:Y:S01]  /*158e0*/  FMUL R147, R147, R2.reuse ;  /* 0x0000000293937220 */ /* 0x080fe20000400000 */
[----:B------:R-:W-:Y:S01]  /*158f0*/  ISETP.GT.AND P6, PT, R0, 0xf8, P0 ;  /* 0x000000f80000780c */ /* 0x000fe200007c4270 */
[-C--:B------:R-:W-:Y:S01]  /*15900*/  FMUL R148, R148, R2.reuse ;  /* 0x0000000294947220 */ /* 0x080fe20000400000 */
[----:B------:R-:W-:Y:S01]  /*15910*/  FMUL R149, R149, R2 ;  /* 0x0000000295957220 */ /* 0x000fe20000400000 */
[----:B------:R-:W-:Y:S02]  /*15920*/  F2FP.BF16.F32.PACK_AB R145, RZ, R145 ;  /* 0x00000091ff91723e */ /* 0x000fe400000010ff */
[----:B------:R-:W-:-:S02]  /*15930*/  F2FP.BF16.F32.PACK_AB R146, RZ, R146 ;  /* 0x00000092ff92723e */ /* 0x000fc400000010ff */
[----:B------:R-:W-:Y:S02]  /*15940*/  ISETP.GT.AND P0, PT, R0, 0xf9, P0 ;  /* 0x000000f90000780c */ /* 0x000fe40000704270 */
[----:B------:R-:W-:Y:S01]  /*15950*/  F2FP.BF16.F32.PACK_AB R147, RZ, R147 ;  /* 0x00000093ff93723e */ /* 0x000fe200000010ff */
[----:B------:R-:W-:Y:S01]  /*15960*/  FMUL R150, R150, R2 ;  /* 0x0000000296967220 */ /* 0x000fe20000400000 */
[----:B------:R-:W-:Y:S02]  /*15970*/  F2FP.BF16.F32.PACK_AB R148, RZ, R148 ;  /* 0x00000094ff94723e */ /* 0x000fe400000010ff */
[----:B------:R-:W-:Y:S01]  /*15980*/  F2FP.BF16.F32.PACK_AB R149, RZ, R149 ;  /* 0x00000095ff95723e */ /* 0x000fe200000010ff */
[----:B------:R-:W-:Y:S01]  /*15990*/  FMUL R151, R151, R2 ;  /* 0x0000000297977220 */ /* 0x000fe20000400000 */
[----:B------:R-:W-:Y:S01]  /*159a0*/  @P2 STG.E.U16 desc[UR36][R4.64+0x1e2], R145 ;  /* 0x0001e29104002986 */ /* 0x000fe2000c101524 */
[----:B------:R-:W-:-:S03]  /*159b0*/  F2FP.BF16.F32.PACK_AB R150, RZ, R150 ;  /* 0x00000096ff96723e */ /* 0x000fc600000010ff */
[----:B------:R-:W-:Y:S01]  /*159c0*/  @P5 STG.E.U16 desc[UR36][R6.64+0x1e0], R146 ;  /* 0x0001e09206005986 */ /* 0x000fe2000c101524 */
[----:B------:R-:W-:-:S03]  /*159d0*/  F2FP.BF16.F32.PACK_AB R151, RZ, R151 ;  /* 0x00000097ff97723e */ /* 0x000fc600000010ff */
[----:B------:R-:W-:Y:S04]  /*159e0*/  @P4 STG.E.U16 desc[UR36][R6.64+0x1e2], R147 ;  /* 0x0001e29306004986 */ /* 0x000fe8000c101524 */
[----:B------:R-:W-:Y:S04]  /*159f0*/  @P3 STG.E.U16 desc[UR36][R4.64+0x1f0], R148 ;  /* 0x0001f09404003986 */ /* 0x000fe8000c101524 */
[----:B------:R0:W-:Y:S02]  /*15a00*/  @P1 STG.E.U16 desc[UR36][R4.64+0x1f2], R149 ;  /* 0x0001f29504001986 */ /* 0x0001e4000c101524 */
[----:B0-----:R-:W-:-:S02]  /*15a10*/  @P6 IMAD.MOV.U32 R4, RZ, RZ, R6 ;  /* 0x000000ffff046224 */ /* 0x001fc400078e0006 */
[----:B------:R-:W-:-:S05]  /*15a20*/  @P6 IMAD.MOV.U32 R5, RZ, RZ, R7 ;  /* 0x000000ffff056224 */ /* 0x000fca00078e0007 */
[----:B------:R0:W-:Y:S04]  /*15a30*/  @P6 STG.E.U16 desc[UR36][R4.64+0x1f0], R150 ;  /* 0x0001f09604006986 */ /* 0x0001e8000c101524 */
[----:B------:R0:W-:Y:S02]  /*15a40*/  @P0 STG.E.U16 desc[UR36][R6.64+0x1f2], R151 ;  /* 0x0001f29706000986 */ /* 0x0001e4000c101524 */
.L_x_542:
[----:B------:R-:W-:Y:S05]  /*15a50*/  BSYNC B0 ;  /* 0x0000000000007941 */ /* 0x000fea0003800000 */
.L_x_34:
[----:B0-----:R-:W2:Y:S04]  /*15a60*/  LDL.LU R5, [R1+0x200] ;  /* 0x0002000001057983 */ /* 0x001ea80000300800 */
[----:B------:R-:W2:Y:S01]  /*15a70*/  LDL.LU R4, [R1+0x204] ;  /* 0x0002040001047983 */ /* 0x000ea20000300800 */
[----:B------:R-:W-:Y:S01]  /*15a80*/  ULDC UR4, c[0x0][0xc] ;  /* 0x0000030000047ab9 */ /* 0x000fe20000000800 */
[----:B------:R-:W-:Y:S01]  /*15a90*/  ULDC UR5, c[0x0][0x10] ;  /* 0x0000040000057ab9 */ /* 0x000fe20000000800 */
[----:B-----5:R-:W2:Y:S01]  /*15aa0*/  LDC R3, c[0x0][0x14] ;  /* 0x00000500ff037b82 */ /* 0x020ea20000000800 */
[----:B------:R-:W-:Y:S01]  /*15ab0*/  UIMAD.WIDE.U32 UR4, UR4, UR5, URZ ;  /* 0x00000005040472a5 */ /* 0x000fe2000f8e003f */
[----:B----4-:R-:W-:Y:S01]  /*15ac0*/  PRMT R0, RZ, 0x7610, R0 ;  /* 0x00007610ff007816 */ /* 0x010fe20000000000 */
[----:B------:R-:W-:Y:S01]  /*15ad0*/  UMOV UR42, 0xffffffff ;  /* 0xffffffff002a7882 */ /* 0x000fe20000000000 */
[----:B------:R-:W-:-:S03]  /*15ae0*/  UMOV UR43, 0xffffffff ;  /* 0xffffffff002b7882 */ /* 0x000fc60000000000 */
[----:B--2---:R-:W-:-:S04]  /*15af0*/  IMAD.WIDE.U32 R4, R3, UR4, R4 ;  /* 0x0000000403047c25 */ /* 0x004fc8000f8e0004 */
[----:B------:R-:W-:Y:S01]  /*15b00*/  IMAD R3, R3, UR5, RZ ;  /* 0x0000000503037c24 */ /* 0x000fe2000f8e02ff */
[----:B------:R-:W-:Y:S01]  /*15b10*/  ULDC.64 UR4, c[0x0][0x650] ;  /* 0x0001940000047ab9 */ /* 0x000fe20000000a00 */
[----:B------:R-:W-:Y:S01]  /*15b20*/  IMAD.MOV.U32 R7, RZ, RZ, R4 ;  /* 0x000000ffff077224 */ /* 0x000fe200078e0004 */
[----:B------:R-:W-:Y:S01]  /*15b30*/  ISETP.GE.U32.AND P0, PT, R4, UR4, PT ;  /* 0x0000000404007c0c */ /* 0x000fe2000bf06070 */
[----:B------:R-:W-:-:S05]  /*15b40*/  IMAD.IADD R6, R5, 0x1, R3 ;  /* 0x0000000105067824 */ /* 0x000fca00078e0203 */
[----:B------:R0:W-:Y:S01]  /*15b50*/  STL [R1+0x200], R6 ;  /* 0x0002000601007387 */ /* 0x0001e20000100800 */
[----:B------:R-:W-:-:S03]  /*15b60*/  ISETP.GE.U32.AND.EX P0, PT, R6, UR5, PT, P0 ;  /* 0x0000000506007c0c */ /* 0x000fc6000bf06100 */
[----:B------:R0:W-:Y:S10]  /*15b70*/  STL [R1+0x204], R7 ;  /* 0x0002040701007387 */ /* 0x0001f40000100800 */
[----:B0-----:R-:W-:Y:S05]  /*15b80*/  @P0 BRA `(.L_x_543) ;  /* 0x0000000400880947 */ /* 0x001fea0003800000 */
[----:B------:R-:W0:Y:S01]  /*15b90*/  S2UR UR6, SR_CTAID.X ;  /* 0x00000000000679c3 */ /* 0x000e220000002500 */
[----:B------:R-:W-:Y:S01]  /*15ba0*/  ULDC.64 UR12, c[0x0][0x628] ;  /* 0x00018a00000c7ab9 */ /* 0x000fe20000000a00 */
[----:B------:R-:W-:Y:S01]  /*15bb0*/  ULDC UR4, c[0x0][0x150] ;  /* 0x0000540000047ab9 */ /* 0x000fe20000000800 */
[----:B------:R-:W-:Y:S01]  /*15bc0*/  ISETP.NE.U32.AND P0, PT, RZ, UR12, PT ;  /* 0x0000000cff007c0c */ /* 0x000fe2000bf05070 */
[----:B------:R-:W-:Y:S01]  /*15bd0*/  ULDC UR15, c[0x0][0x630] ;  /* 0x00018c00000f7ab9 */ /* 0x000fe20000000800 */
[C---:B------:R-:W-:Y:S01]  /*15be0*/  R2UR UR16, R7.reuse ;  /* 0x00000000071072ca */ /* 0x040fe200000e0000 */
[----:B------:R-:W-:Y:S01]  /*15bf0*/  ULDC UR19, c[0x0][0x154] ;  /* 0x0000550000137ab9 */ /* 0x000fe20000000800 */
[----:B------:R-:W-:Y:S01]  /*15c00*/  ISETP.NE.AND.EX P0, PT, RZ, UR13, PT, P0 ;  /* 0x0000000dff007c0c */ /* 0x000fe2000bf05300 */
[----:B------:R-:W2:Y:S01]  /*15c10*/  S2UR UR18, SR_CTAID.Y ;  /* 0x00000000001279c3 */ /* 0x000ea20000002600 */
[----:B------:R-:W-:Y:S02]  /*15c20*/  R2UR UR17, R6 ;  /* 0x00000000061172ca */ /* 0x000fe400000e0000 */
[----:B------:R-:W-:-:S02]  /*15c30*/  R2UR UR10, R7 ;  /* 0x00000000070a72ca */ /* 0x000fc400000e0000 */
[----:B------:R-:W-:Y:S02]  /*15c40*/  R2UR UR11, R6 ;  /* 0x00000000060b72ca */ /* 0x000fe400000e0000 */
[----:B0-----:R-:W-:-:S05]  /*15c50*/  I2FP.F32.U32 R0, UR6 ;  /* 0x0000000600007c45 */ /* 0x001fca0008201000 */
[----:B------:R-:W-:-:S04]  /*15c60*/  FMUL R0, R0, UR4 ;  /* 0x0000000400007c20 */ /* 0x000fc80008400000 */
[----:B------:R0:W4:Y:S01]  /*15c70*/  F2I.U32.TRUNC.NTZ R3, R0 ;  /* 0x0000000000037305 */ /* 0x000122000020f000 */
[----:B--2---:R-:W-:Y:S05]  /*15c80*/  @!P0 BRA `(.L_x_544) ;  /* 0x0000000000308947 */ /* 0x004fea0003800000 */
        /* <DEDUP_REMOVED lines=12> */
.L_x_544:
[----:B------:R-:W-:Y:S01]  /*15d50*/  USHF.R.U64 UR43, UR10, UR15, UR11 ;  /* 0x0000000f0a2b7299 */ /* 0x000fe2000800120b */
[----:B0-----:R-:W-:Y:S01]  /*15d60*/  I2FP.F32.U32 R0, UR18 ;  /* 0x0000001200007c45 */ /* 0x001fe20008201000 */
[----:B------:R-:W-:Y:S02]  /*15d70*/  USHF.R.U32.HI UR4, URZ, UR15, UR11 ;  /* 0x0000000f3f047299 */ /* 0x000fe4000801160b */
[----:B------:R-:W-:Y:S02]  /*15d80*/  UIADD3 UR10, UP0, URZ, -UR43, URZ ;  /* 0x8000002b3f0a7290 */ /* 0x000fe4000ff1e03f */
[----:B------:R-:W-:Y:S01]  /*15d90*/  FMUL R0, R0, UR19 ;  /* 0x0000001300007c20 */ /* 0x000fe20008400000 */
[----:B------:R-:W-:Y:S01]  /*15da0*/  ULDC.64 UR12, c[0x0][0x620] ;  /* 0x00018800000c7ab9 */ /* 0x000fe20000000a00 */
[----:B------:R-:W-:Y:S01]  /*15db0*/  UIADD3.X UR4, URZ, ~UR4, URZ, UP0, !UPT ;  /* 0x800000043f047290 */ /* 0x000fe200087fe43f */
[----:B------:R-:W-:Y:S01]  /*15dc0*/  UMOV UR8, UR16 ;  /* 0x0000001000087c82 */ /* 0x000fe20008000000 */
[----:B------:R-:W-:-:S02]  /*15dd0*/  UMOV UR9, UR17 ;  /* 0x0000001100097c82 */ /* 0x000fc40008000000 */
[----:B------:R-:W-:Y:S01]  /*15de0*/  UIMAD UR4, UR4, UR12, URZ ;  /* 0x0000000c040472a4 */ /* 0x000fe2000f8e023f */
[----:B------:R-:W0:Y:S01]  /*15df0*/  F2I.U32.TRUNC.NTZ R0, R0 ;  /* 0x0000000000007305 */ /* 0x000e22000020f000 */
[----:B------:R-:W-:Y:S01]  /*15e00*/  UIMAD.WIDE.U32 UR8, UR10, UR12, UR8 ;  /* 0x0000000c0a0872a5 */ /* 0x000fe2000f8e0008 */
[----:B----4-:R-:W-:Y:S01]  /*15e10*/  R2UR UR12, R3 ;  /* 0x00000000030c72ca */ /* 0x010fe200000e0000 */
[----:B------:R-:W-:Y:S01]  /*15e20*/  UIMAD UR10, UR10, UR13, UR4 ;  /* 0x0000000d0a0a72a4 */ /* 0x000fe2000f8e0204 */
[----:B------:R-:W-:Y:S01]  /*15e30*/  ULDC UR11, c[0x0][0x618] ;  /* 0x00018600000b7ab9 */ /* 0x000fe20000000800 */
[----:B------:R-:W-:Y:S02]  /*15e40*/  ULDC UR21, c[0x0][0x658] ;  /* 0x0001960000157ab9 */ /* 0x000fe40000000800 */
[----:B------:R-:W-:Y:S01]  /*15e50*/  UIADD3 UR9, UR9, UR10, URZ ;  /* 0x0000000a09097290 */ /* 0x000fe2000fffe03f */
[----:B------:R-:W-:Y:S01]  /*15e60*/  UMOV UR15, 0xffffffff ;  /* 0xffffffff000f7882 */ /* 0x000fe20000000000 */
[----:B------:R-:W-:Y:S01]  /*15e70*/  ULDC.64 UR4, c[0x0][0x640] ;  /* 0x0001900000047ab9 */ /* 0x000fe20000000a00 */
[----:B------:R-:W-:Y:S01]  /*15e80*/  USHF.L.U32 UR15, UR15, UR21, URZ ;  /* 0x000000150f0f7299 */ /* 0x000fe2000800063f */
[----:B------:R-:W-:Y:S01]  /*15e90*/  ISETP.NE.U32.AND P0, PT, RZ, UR4, PT ;  /* 0x00000004ff007c0c */ /* 0x000fe2000bf05070 */
[----:B------:R-:W-:-:S02]  /*15ea0*/  USHF.R.U64 UR16, UR8, UR11, UR9 ;  /* 0x0000000b08107299 */ /* 0x000fc40008001209 */
[----:B------:R-:W-:Y:S01]  /*15eb0*/  USHF.R.U32.HI UR8, URZ, UR11, UR9 ;  /* 0x0000000b3f087299 */ /* 0x000fe20008011609 */
[----:B0-----:R-:W-:Y:S01]  /*15ec0*/  R2UR UR14, R0 ;  /* 0x00000000000e72ca */ /* 0x001fe200000e0000 */
[----:B------:R-:W-:Y:S01]  /*15ed0*/  ULDC UR17, c[0x0][0x608] ;  /* 0x0001820000117ab9 */ /* 0x000fe20000000800 */
[----:B------:R-:W-:Y:S01]  /*15ee0*/  ULOP3.LUT UR41, URZ, UR15, URZ, 0x33, !UPT ;  /* 0x0000000f3f297292 */ /* 0x000fe2000f8e333f */
[----:B------:R-:W-:Y:S01]  /*15ef0*/  ISETP.NE.AND.EX P0, PT, RZ, UR5, PT, P0 ;  /* 0x00000005ff007c0c */ /* 0x000fe2000bf05300 */
[----:B------:R-:W-:Y:S02]  /*15f00*/  USHF.R.U64 UR15, UR16, UR17, UR8 ;  /* 0x00000011100f7299 */ /* 0x000fe40008001208 */
[----:B------:R-:W-:Y:S02]  /*15f10*/  USHF.R.U32.HI UR8, URZ, UR17, UR8 ;  /* 0x000000113f087299 */ /* 0x000fe40008011608 */
[----:B------:R-:W-:Y:S02]  /*15f20*/  UIADD3 UR12, -UR12, URZ, URZ ;  /* 0x0000003f0c0c7290 */ /* 0x000fe4000fffe13f */
[----:B------:R-:W-:Y:S01]  /*15f30*/  USHF.R.U64 UR17, UR15, UR21, UR8 ;  /* 0x000000150f117299 */ /* 0x000fe20008001208 */
[----:B------:R-:W-:Y:S01]  /*15f40*/  UMOV UR19, 0x1 ;  /* 0x0000000100137882 */ /* 0x000fe20000000000 */
[----:B------:R-:W-:Y:S01]  /*15f50*/  ULDC UR13, c[0x0][0x144] ;  /* 0x00005100000d7ab9 */ /* 0x000fe20000000800 */
[----:B------:R-:W-:Y:S01]  /*15f60*/  ULDC UR7, c[0x0][0x600] ;  /* 0x0001800000077ab9 */ /* 0x000fe20000000800 */
[----:B------:R-:W-:-:S02]  /*15f70*/  USHF.L.U32 UR24, UR19, UR21, URZ ;  /* 0x0000001513187299 */ /* 0x000fc4000800063f */
[----:B------:R-:W-:Y:S02]  /*15f80*/  USHF.R.U32.HI UR8, URZ, UR21, UR8 ;  /* 0x000000153f087299 */ /* 0x000fe40008011608 */
[----:B------:R-:W-:Y:S02]  /*15f90*/  UIMAD UR21, UR13, UR12, UR6 ;  /* 0x0000000c0d1572a4 */ /* 0x000fe4000f8e0206 */
[----:B------:R-:W-:Y:S02]  /*15fa0*/  UIADD3 UR20, UR7, -0x1, URZ ;  /* 0xffffffff07147890 */ /* 0x000fe4000fffe03f */
[----:B------:R-:W-:Y:S01]  /*15fb0*/  UIADD3 UR19, -UR14, URZ, URZ ;  /* 0x0000003f0e137290 */ /* 0x000fe2000fffe13f */
[----:B------:R-:W-:Y:S01]  /*15fc0*/  ULDC UR25, c[0x0][0x148] ;  /* 0x0000520000197ab9 */ /* 0x000fe20000000800 */
[----:B------:R-:W-:Y:S01]  /*15fd0*/  ULDC UR22, c[0x0][0x648] ;  /* 0x0001920000167ab9 */ /* 0x000fe20000000800 */
[----:B------:R-:W-:Y:S01]  /*15fe0*/  ULDC UR23, c[0x0][0x638] ;  /* 0x00018e0000177ab9 */ /* 0x000fe20000000800 */
        /* <DEDUP_REMOVED lines=14> */
.L_x_545:
[----:B------:R-:W-:Y:S01]  /*160d0*/  UISETP.NE.AND UP0, UPT, UR45, URZ, UPT ;  /* 0x0000003f2d00728c */ /* 0x000fe2000bf05270 */
[----:B------:R-:W-:Y:S01]  /*160e0*/  MOV R0, 0x1 ;  /* 0x0000000100007802 */ /* 0x000fe20000000f00 */
[----:B------:R-:W-:Y:S02]  /*160f0*/  USHF.R.U64 UR4, UR6, UR22, UR8 ;  /* 0x0000001606047299 */ /* 0x000fe40008001208 */
[----:B------:R-:W-:Y:S02]  /*16100*/  ULOP3.LUT UR41, UR15, UR41, URZ, 0xc0, !UPT ;  /* 0x000000290f297292 */ /* 0x000fe4000f8ec03f */
[----:B------:R-:W-:Y:S02]  /*16110*/  UIADD3 UR5, -UR4, URZ, URZ ;  /* 0x0000003f04057290 */ /* 0x000fe4000fffe13f */
[----:B------:R-:W-:Y:S02]  /*16120*/  UIMAD UR41, UR24, UR4, UR41 ;  /* 0x00000004182972a4 */ /* 0x000fe4000f8e0229 */
[----:B------:R-:W-:-:S02]  /*16130*/  ULOP3.LUT UR16, UR16, UR20, URZ, 0xc0, !UPT ;  /* 0x0000001410107292 */ /* 0x000fc4000f8ec03f */
[----:B------:R-:W-:Y:S02]  /*16140*/  @UP0 UIMAD UR21, UR25, UR19, UR18 ;  /* 0x00000013191502a4 */ /* 0x000fe4000f8e0212 */
[----:B------:R-:W-:-:S03]  /*16150*/  UIMAD UR4, UR5, UR23, UR17 ;  /* 0x00000017050472a4 */ /* 0x000fc6000f8e0211 */
[----:B------:R-:W-:Y:S01]  /*16160*/  ULDC UR5, c[0x0][0x610] ;  /* 0x0001840000057ab9 */ /* 0x000fe20000000800 */
[----:B------:R-:W-:Y:S02]  /*16170*/  UIMAD UR4, UR4, UR7, UR16 ;  /* 0x00000007040472a4 */ /* 0x000fe4000f8e0210 */
[----:B------:R-:W-:-:S04]  /*16180*/  UIMAD UR41, UR41, UR5, UR21 ;  /* 0x00000005292972a4 */ /* 0x000fc8000f8e0215 */
[----:B------:R-:W-:Y:S02]  /*16190*/  USEL UR42, UR4, UR41, !UP0 ;  /* 0x00000029042a7287 */ /* 0x000fe4000c000000 */
[----:B------:R-:W-:-:S12]  /*161a0*/  USEL UR41, UR41, UR4, !UP0 ;  /* 0x0000000429297287 */ /* 0x000fd8000c000000 */
.L_x_543:
[----:B------:R-:W-:-:S13]  /*161b0*/  LOP3.LUT P0, RZ, R0, 0xff, RZ, 0xc0, !PT ;  /* 0x000000ff00ff7812 */ /* 0x000fda000780c0ff */
[----:B------:R-:W-:Y:S05]  /*161c0*/  @P0 BRA `(.L_x_546) ;  /* 0xfffffeb000900947 */ /* 0x000fea000383ffff */
[----:B------:R-:W-:Y:S05]  /*161d0*/  EXIT ;  /* 0x000000000000794d */ /* 0x000fea0003800000 */
.L_x_7:
[----:B------:R-:W2:Y:S01]  /*161e0*/  LDL R5, [R1+0x204] ;  /* 0x0002040001057983 */ /* 0x000ea20000100800 */
[----:B------:R-:W-:-:S03]  /*161f0*/  ULDC.64 UR4, c[0x0][0x650] ;  /* 0x0001940000047ab9 */ /* 0x000fc60000000a00 */
[----:B------:R-:W3:Y:S01]  /*16200*/  LDL R4, [R1+0x200] ;  /* 0x0002000001047983 */ /* 0x000ee20000100800 */
[----:B------:R-:W-:Y:S01]  /*16210*/  PRMT R0, RZ, 0x7610, R0 ;  /* 0x00007610ff007816 */ /* 0x000fe20000000000 */
[----:B------:R-:W-:Y:S02]  /*16220*/  IMAD.MOV.U32 R2, RZ, RZ, -0x1 ;  /* 0xffffffffff027424 */ /* 0x000fe400078e00ff */
[----:B------:R-:W-:Y:S02]  /*16230*/  IMAD.MOV.U32 R3, RZ, RZ, -0x1 ;  /* 0xffffffffff037424 */ /* 0x000fe400078e00ff */
[----:B------:R-:W-:Y:S01]  /*16240*/  IMAD.MOV.U32 R9, RZ, RZ, -0x1 ;  /* 0xffffffffff097424 */ /* 0x000fe200078e00ff */
[----:B--2---:R-:W-:-:S04]  /*16250*/  ISETP.GE.U32.AND P0, PT, R5, UR4, PT ;  /* 0x0000000405007c0c */ /* 0x004fc8000bf06070 */
[----:B---3--:R-:W-:-:S13]  /*16260*/  ISETP.GE.U32.AND.EX P0, PT, R4, UR5, PT, P0 ;  /* 0x0000000504007c0c */ /* 0x008fda000bf06100 */
        /* <DEDUP_REMOVED lines=21> */
.L_x_548:
[----:B------:R-:W-:Y:S01]  /*163c0*/  USHF.R.U64 UR4, UR14, UR19, UR15 ;  /* 0x000000130e047299 */ /* 0x000fe2000800120f */
[----:B------:R-:W-:Y:S01]  /*163d0*/  R2UR UR7, R4 ;  /* 0x00000000040772ca */ /* 0x000fe200000e0000 */
[----:B------:R-:W-:Y:S02]  /*163e0*/  USHF.R.U32.HI UR5, URZ, UR19, UR15 ;  /* 0x000000133f057299 */ /* 0x000fe4000801160f */
[----:B------:R-:W-:Y:S01]  /*163f0*/  UIADD3 UR13, UP0, URZ, -UR4, URZ ;  /* 0x800000043f0d7290 */ /* 0x000fe2000ff1e03f */
[----:B------:R-:W-:Y:S01]  /*16400*/  ULDC.64 UR14, c[0x0][0x620] ;  /* 0x00018800000e7ab9 */ /* 0x000fe20000000a00 */
[----:B------:R-:W-:Y:S02]  /*16410*/  UMOV UR6, UR20 ;  /* 0x0000001400067c82 */ /* 0x000fe40008000000 */
[----:B------:R-:W-:Y:S02]  /*16420*/  UIADD3.X UR5, URZ, ~UR5, URZ, UP0, !UPT ;  /* 0x800000053f057290 */ /* 0x000fe400087fe43f */
[----:B------:R-:W-:-:S02]  /*16430*/  UISETP.NE.AND UP1, UPT, UR45, URZ, UPT ;  /* 0x0000003f2d00728c */ /* 0x000fc4000bf25270 */
[----:B------:R-:W-:Y:S02]  /*16440*/  UIMAD UR5, UR5, UR14, URZ ;  /* 0x0000000e050572a4 */ /* 0x000fe4000f8e023f */
[----:B------:R-:W-:Y:S02]  /*16450*/  UIMAD.WIDE.U32 UR6, UR13, UR14, UR6 ;  /* 0x0000000e0d0672a5 */ /* 0x000fe4000f8e0006 */
[----:B------:R-:W-:Y:S01]  /*16460*/  UIMAD UR5, UR13, UR15, UR5 ;  /* 0x0000000f0d0572a4 */ /* 0x000fe2000f8e0205 */
[----:B------:R-:W-:Y:S02]  /*16470*/  ULDC UR14, c[0x0][0x608] ;  /* 0x00018200000e7ab9 */ /* 0x000fe40000000800 */
[----:B------:R-:W-:Y:S01]  /*16480*/  ULDC UR13, c[0x0][0x618] ;  /* 0x00018600000d7ab9 */ /* 0x000fe20000000800 */
[----:B------:R-:W-:Y:S01]  /*16490*/  UIADD3 UR5, UR7, UR5, URZ ;  /* 0x0000000507057290 */ /* 0x000fe2000fffe03f */
[----:B------:R-:W-:Y:S01]  /*164a0*/  ULDC UR22, c[0x0][0x658] ;  /* 0x0001960000167ab9 */ /* 0x000fe20000000800 */
[----:B------:R-:W-:-:S02]  /*164b0*/  @UP1 UIMAD UR8, UR11, UR12, UR10 ;  /* 0x0000000c0b0812a4 */ /* 0x000fc4000f8e020a */
[----:B------:R-:W-:Y:S02]  /*164c0*/  USHF.R.U64 UR17, UR6, UR13, UR5 ;  /* 0x0000000d06117299 */ /* 0x000fe40008001205 */
[----:B------:R-:W-:Y:S01]  /*164d0*/  USHF.R.U32.HI UR5, URZ, UR13, UR5 ;  /* 0x0000000d3f057299 */ /* 0x000fe20008011605 */
[----:B------:R-:W-:Y:S01]  /*164e0*/  ULDC.64 UR6, c[0x0][0x640] ;  /* 0x0001900000067ab9 */ /* 0x000fe20000000a00 */
[----:B------:R-:W-:Y:S01]  /*164f0*/  UMOV UR10, 0xffffffff ;  /* 0xffffffff000a7882 */ /* 0x000fe20000000000 */
[----:B------:R-:W-:Y:S01]  /*16500*/  ISETP.NE.U32.AND P0, PT, RZ, UR6, PT ;  /* 0x00000006ff007c0c */ /* 0x000fe2000bf05070 */
[----:B------:R-:W-:Y:S02]  /*16510*/  USHF.R.U64 UR18, UR17, UR14, UR5 ;  /* 0x0000000e11127299 */ /* 0x000fe40008001205 */
[----:B------:R-:W-:Y:S01]  /*16520*/  USHF.R.U32.HI UR5, URZ, UR14, UR5 ;  /* 0x0000000e3f057299 */ /* 0x000fe20008011605 */
[----:B------:R-:W-:Y:S01]  /*16530*/  ISETP.NE.AND.EX P0, PT, RZ, UR7, PT, P0 ;  /* 0x00000007ff007c0c */ /* 0x000fe2000bf05300 */
[----:B------:R-:W-:-:S02]  /*16540*/  USHF.L.U32 UR11, UR10, UR22, URZ ;  /* 0x000000160a0b7299 */ /* 0x000fc4000800063f */
[----:B------:R-:W-:Y:S01]  /*16550*/  USHF.R.U64 UR19, UR18, UR22, UR5 ;  /* 0x0000001612137299 */ /* 0x000fe20008001205 */
[----:B------:R-:W-:Y:S01]  /*16560*/  ULDC UR20, c[0x0][0x600] ;  /* 0x0001800000147ab9 */ /* 0x000fe20000000800 */
[----:B------:R-:W-:Y:S02]  /*16570*/  USHF.R.U32.HI UR10, URZ, UR22, UR5 ;  /* 0x000000163f0a7299 */ /* 0x000fe40008011605 */
[----:B------:R-:W-:Y:S02]  /*16580*/  UIADD3 UR21, UR20, -0x1, URZ ;  /* 0xffffffff14157890 */ /* 0x000fe4000fffe03f */
[----:B------:R-:W-:Y:S01]  /*16590*/  ULOP3.LUT UR26, URZ, UR11, URZ, 0x33, !UPT ;  /* 0x0000000b3f1a7292 */ /* 0x000fe2000f8e333f */
        /* <DEDUP_REMOVED lines=17> */
.L_x_549:
[----:B------:R-:W-:Y:S01]  /*166b0*/  USHF.R.U64 UR6, UR5, UR23, UR10 ;  /* 0x0000001705067299 */ /* 0x000fe2000800120a */
[----:B------:R-:W-:Y:S01]  /*166c0*/  IMAD.MOV.U32 R0, RZ, RZ, 0x1 ;  /* 0x00000001ff007424 */ /* 0x000fe200078e00ff */
[----:B------:R-:W-:Y:S01]  /*166d0*/  USHF.L.U32 UR25, UR25, UR22, URZ ;  /* 0x0000001619197299 */ /* 0x000fe2000800063f */
[----:B------:R-:W-:Y:S01]  /*166e0*/  IMAD.U32 R9, RZ, RZ, UR4 ;  /* 0x00000004ff097e24 */ /* 0x000fe2000f8e00ff */
[----:B------:R-:W-:Y:S02]  /*166f0*/  ULOP3.LUT UR5, UR18, UR26, URZ, 0xc0, !UPT ;  /* 0x0000001a12057292 */ /* 0x000fe4000f8ec03f */
[----:B------:R-:W-:Y:S02]  /*16700*/  UIADD3 UR7, -UR6, URZ, URZ ;  /* 0x0000003f06077290 */ /* 0x000fe4000fffe13f */
[----:B------:R-:W-:Y:S02]  /*16710*/  UIMAD UR6, UR25, UR6, UR5 ;  /* 0x00000006190672a4 */ /* 0x000fe4000f8e0205 */
[----:B------:R-:W-:-:S02]  /*16720*/  ULOP3.LUT UR17, UR17, UR21, URZ, 0xc0, !UPT ;  /* 0x0000001511117292 */ /* 0x000fc4000f8ec03f */
[----:B------:R-:W-:Y:S02]  /*16730*/  UIMAD UR5, UR7, UR24, UR19 ;  /* 0x00000018070572a4 */ /* 0x000fe4000f8e0213 */
[----:B------:R-:W-:Y:S01]  /*16740*/  UISETP.NE.AND UP0, UPT, UR45, URZ, UPT ;  /* 0x0000003f2d00728c */ /* 0x000fe2000bf05270 */
[----:B------:R-:W-:Y:S01]  /*16750*/  ULDC UR7, c[0x0][0x610] ;  /* 0x0001840000077ab9 */ /* 0x000fe20000000800 */
[----:B------:R-:W-:Y:S02]  /*16760*/  UIMAD UR5, UR5, UR20, UR17 ;  /* 0x00000014050572a4 */ /* 0x000fe4000f8e0211 */
[----:B------:R-:W-:-:S04]  /*16770*/  UIMAD UR8, UR6, UR7, UR8 ;  /* 0x00000007060872a4 */ /* 0x000fc8000f8e0208 */
[----:B------:R-:W-:Y:S02]  /*16780*/  USEL UR6, UR5, UR8, !UP0 ;  /* 0x0000000805067287 */ /* 0x000fe4000c000000 */
[----:B------:R-:W-:-:S04]  /*16790*/  USEL UR8, UR8, UR5, !UP0 ;  /* 0x0000000508087287 */ /* 0x000fc8000c000000 */
[----:B------:R-:W-:Y:S02]  /*167a0*/  IMAD.U32 R3, RZ, RZ, UR6 ;  /* 0x00000006ff037e24 */ /* 0x000fe4000f8e00ff */
[----:B------:R-:W-:-:S07]  /*167b0*/  IMAD.U32 R2, RZ, RZ, UR8 ;  /* 0x00000008ff027e24 */ /* 0x000fce000f8e00ff */
.L_x_547:
[----:B------:R-:W-:-:S08]  /*167c0*/  NOP ;  /* 0x0000000000007918 */ /* 0x000fd00000000000 */
[----:B0-----:R-:W0:-:S00]  /*167d0*/  USETMAXREG.DEALLOC.CTAPOOL 0x18 ;  /* 0x00000018000079c8 */ /* 0x001e0000080e0500 */
[----:B------:R-:W-:-:S13]  /*167e0*/  ISETP.NE.AND P0, PT, RZ, UR9, PT ;  /* 0x00000009ff007c0c */ /* 0x000fda000bf05270 */
[----:B------:R-:W-:Y:S05]  /*167f0*/  @P0 EXIT ;  /* 0x000000000000094d */ /* 0x000fea0003800000 */
[----:B0-----:R-:W-:Y:S01]  /*16800*/  LOP3.LUT P0, RZ, R0, 0xff, RZ, 0xc0, !PT ;  /* 0x000000ff00ff7812 */ /* 0x001fe2000780c0ff */
[----:B------:R-:W-:Y:S01]  /*16810*/  IMAD.MOV.U32 R0, RZ, RZ, 0x1 ;  /* 0x00000001ff007424 */ /* 0x000fe200078e00ff */
[----:B------:R-:W-:-:S11]  /*16820*/  MOV R6, RZ ;  /* 0x000000ff00067202 */ /* 0x000fd60000000f00 */
[----:B------:R-:W-:Y:S05]  /*16830*/  @!P0 BRA `(.L_x_550) ;  /* 0x0000000c00b88947 */ /* 0x000fea0003800000 */
[----:B------:R-:W0:Y:S01]  /*16840*/  S2UR UR6, SR_CgaCtaId ;  /* 0x00000000000679c3 */ /* 0x000e220000008800 */
[----:B------:R-:W-:Y:S01]  /*16850*/  ULDC UR4, c[0x0][0x28c] ;  /* 0x0000a30000047ab9 */ /* 0x000fe20000000800 */
[----:B------:R-:W-:Y:S01]  /*16860*/  ULDC UR5, c[0x0][0x600] ;  /* 0x0001800000057ab9 */ /* 0x000fe20000000800 */
[----:B------:R-:W-:Y:S01]  /*16870*/  UIADD3 UR11, UR4, 0x1f, URZ ;  /* 0x0000001f040b7890 */ /* 0x000fe2000fffe03f */
[----:B------:R-:W-:Y:S01]  /*16880*/  BSSY B0, `(.L_x_550) ;  /* 0x00000e9000007945 */ /* 0x000fe20003800000 */
[----:B------:R-:W-:Y:S01]  /*16890*/  ULDC UR9, c[0x0][0x658] ;  /* 0x0001960000097ab9 */ /* 0x000fe20000000800 */
[----:B------:R-:W-:Y:S01]  /*168a0*/  UMOV UR10, 0xffffffff ;  /* 0xffffffff000a7882 */ /* 0x000fe20000000000 */
[----:B------:R-:W-:Y:S01]  /*168b0*/  UMOV UR14, 0x1 ;  /* 0x00000001000e7882 */ /* 0x000fe20000000000 */
[----:B------:R-:W-:Y:S01]  /*168c0*/  USHF.R.S32.HI UR12, URZ, 0x1f, UR11 ;  /* 0x0000001f3f0c7899 */ /* 0x000fe2000801140b */
[----:B------:R-:W-:Y:S01]  /*168d0*/  IMAD.MOV.U32 R8, RZ, RZ, 0x1 ;  /* 0x00000001ff087424 */ /* 0x000fe200078e00ff */
[----:B------:R-:W-:Y:S01]  /*168e0*/  ULDC UR7, c[0x0][0xc] ;  /* 0x0000030000077ab9 */ /* 0x000fe20000000800 */
[----:B------:R-:W-:Y:S01]  /*168f0*/  UIADD3 UR4, UR5, -0x1, URZ ;  /* 0xffffffff05047890 */ /* 0x000fe2000fffe03f */
[----:B------:R-:W-:Y:S01]  /*16900*/  IMAD.MOV.U32 R0, RZ, RZ, 0x1 ;  /* 0x00000001ff007424 */ /* 0x000fe200078e00ff */
[----:B------:R-:W-:Y:S01]  /*16910*/  USHF.L.U32 UR16, UR10, UR9, URZ ;  /* 0x000000090a107299 */ /* 0x000fe2000800063f */
[----:B------:R-:W-:Y:S01]  /*16920*/  IMAD.MOV.U32 R6, RZ, RZ, RZ ;  /* 0x000000ffff067224 */ /* 0x000fe200078e00ff */
[----:B------:R-:W-:Y:S01]  /*16930*/  USHF.L.U32 UR5, UR14, UR9, URZ ;  /* 0x000000090e057299 */ /* 0x000fe2000800063f */
[----:B------:R-:W-:Y:S01]  /*16940*/  ULDC UR10, c[0x0][0x10] ;  /* 0x00000400000a7ab9 */ /* 0x000fe20000000800 */
[----:B------:R-:W-:Y:S01]  /*16950*/  ULEA.HI UR12, UR12, UR11, URZ, 0x5 ;  /* 0x0000000b0c0c7291 */ /* 0x000fe2000f8f283f */
[----:B------:R-:W-:Y:S01]  /*16960*/  UMOV UR20, 0x55 ;  /* 0x0000005500147882 */ /* 0x000fe20000000000 */
[----:B------:R-:W-:-:S02]  /*16970*/  ULOP3.LUT UR27, UR40, 0x2, URZ, 0xfc, !UPT ;  /* 0x00000002281b7892 */ /* 0x000fc4000f8efc3f */
[----:B------:R-:W-:Y:S02]  /*16980*/  USHF.R.S32.HI UR17, URZ, 0x5, UR12 ;  /* 0x000000053f117899 */ /* 0x000fe4000801140c */
[----:B0-----:R-:W-:Y:S02]  /*16990*/  ULOP3.LUT UR8, UR6, 0x1, URZ, 0xc0, !UPT ;  /* 0x0000000106087892 */ /* 0x001fe4000f8ec03f */
[----:B------:R-:W-:Y:S02]  /*169a0*/  USHF.R.U32.HI UR26, URZ, 0x1, UR6 ;  /* 0x000000013f1a7899 */ /* 0x000fe40008011606 */
[----:B------:R-:W-:Y:S02]  /*169b0*/  USHF.L.U32 UR13, UR6, 0x7, URZ ;  /* 0x00000007060d7899 */ /* 0x000fe4000800063f */
[----:B------:R-:W-:Y:S02]  /*169c0*/  USHF.L.U32 UR25, UR6, 0xc, URZ ;  /* 0x0000000c06197899 */ /* 0x000fe4000800063f */
[----:B------:R-:W-:-:S02]  /*169d0*/  ULOP3.LUT UR6, UR6, 0xfffffffe, URZ, 0xc0, !UPT ;  /* 0xfffffffe06067892 */ /* 0x000fc4000f8ec03f */
[----:B------:R-:W-:Y:S02]  /*169e0*/  UISETP.GT.U32.AND UP0, UPT, UR8, 0xffff, UPT ;  /* 0x0000ffff0800788c */ /* 0x000fe4000bf04070 */
[----:B------:R-:W-:Y:S02]  /*169f0*/  USHF.L.U32 UR18, UR14, UR6, URZ ;  /* 0x000000060e127299 */ /* 0x000fe4000800063f */
[----:B------:R-:W-:Y:S02]  /*16a00*/  ULOP3.LUT UR9, UR6, 0x1, URZ, 0xfc, !UPT ;  /* 0x0000000106097892 */ /* 0x000fe4000f8efc3f */
[----:B------:R-:W-:Y:S02]  /*16a10*/  UIMAD.WIDE.U32 UR6, UR7, UR10, URZ ;  /* 0x0000000a070672a5 */ /* 0x000fe4000f8e003f */
[----:B------:R-:W-:Y:S01]  /*16a20*/  USEL UR8, UR8, 0xffff, !UP0 ;  /* 0x0000ffff08087887 */ /* 0x000fe2000c000000 */
[----:B------:R-:W-:Y:S01]  /*16a30*/  ULDC UR10, c[0x0][0x14] ;  /* 0x00000500000a7ab9 */ /* 0x000fe20000000800 */
[----:B------:R-:W-:-:S02]  /*16a40*/  USHF.L.U32 UR9, UR14, UR9, URZ ;  /* 0x000000090e097299 */ /* 0x000fc4000800063f */
[----:B------:R-:W-:Y:S02]  /*16a50*/  UIMAD.WIDE.U32 UR22, UR6, UR10, URZ ;  /* 0x0000000a061672a5 */ /* 0x000fe4000f8e003f */
[----:B------:R-:W-:Y:S02]  /*16a60*/  UIMAD UR19, UR7, UR10, URZ ;  /* 0x0000000a071372a4 */ /* 0x000fe4000f8e023f */
[----:B------:R-:W-:Y:S02]  /*16a70*/  ULOP3.LUT UR8, UR8, 0xffff, URZ, 0xc0, !UPT ;  /* 0x0000ffff08087892 */ /* 0x000fe4000f8ec03f */
[----:B------:R-:W-:Y:S02]  /*16a80*/  ULOP3.LUT UR13, UR13, 0x80, URZ, 0xc0, !UPT ;  /* 0x000000800d0d7892 */ /* 0x000fe4000f8ec03f */
[----:B------:R-:W-:Y:S02]  /*16a90*/  ULOP3.LUT UR16, URZ, UR16, URZ, 0x33, !UPT ;  /* 0x000000103f107292 */ /* 0x000fe4000f8e333f */
[----:B------:R-:W-:-:S02]  /*16aa0*/  ULOP3.LUT UR18, UR18, UR9, URZ, 0xfc, !UPT ;  /* 0x0000000912127292 */ /* 0x000fc4000f8efc3f */
[----:B------:R-:W-:Y:S02]  /*16ab0*/  UIADD3 UR19, UR23, UR19, URZ ;  /* 0x0000001317137290 */ /* 0x000fe4000fffe03f */
[----:B------:R-:W-:Y:S02]  /*16ac0*/  USHF.L.U32 UR20, UR20, UR8, URZ ;  /* 0x0000000814147299 */ /* 0x000fe4000800063f */
[----:B------:R-:W-:Y:S01]  /*16ad0*/  UIADD3 UR34, UR17, 0x1, URZ ;  /* 0x0000000111227890 */ /* 0x000fe2000fffe03f */
[----:B------:R-:W-:-:S11]  /*16ae0*/  ULDC.64 UR28, c[0x0][0x198] ;  /* 0x00006600001c7ab9 */ /* 0x000fd60000000a00 */
.L_x_561:
[----:B------:R-:W-:-:S03]  /*16af0*/  UMOV UR6, 0xffffffff ;  /* 0xffffffff00067882 */ /* 0x000fc60000000000 */
[----:B------:R-:W-:Y:S05]  /*16b00*/  BRA.DIV UR6, `(.L_x_551) ;  /* 0x00000012065c7947 */ /* 0x000fea000b800000 */
[----:B------:R-:W-:-:S13]  /*16b10*/  ELECT P6, URZ, PT ;  /* 0x00000000003f782f */ /* 0x000fda00038c0000 */
.L_x_575:
[----:B------:R-:W0:Y:S01]  /*16b20*/  LDC R4, c[0x0][0x28c] ;  /* 0x0000a300ff047b82 */ /* 0x000e220000000800 */
[----:B------:R-:W-:Y:S01]  /*16b30*/  BSSY B1, `(.L_x_552) ;  /* 0x000003e000017945 */ /* 0x000fe20003800000 */
[----:B0-----:R-:W-:-:S13]  /*16b40*/  ISETP.LT.OR P6, PT, R4, 0x1, !P6 ;  /* 0x000000010400780c */ /* 0x001fda00077c1670 */
[----:B------:R-:W-:Y:S05]  /*16b50*/  @P6 BRA `(.L_x_553) ;  /* 0x0000000000ec6947 */ /* 0x000fea0003800000 */
[----:B------:R-:W-:Y:S01]  /*16b60*/  LEA R4, R2, UR26, 0x2 ;  /* 0x0000001a02047c11 */ /* 0x000fe2000f8e10ff */
[----:B------:R-:W-:Y:S01]  /*16b70*/  IMAD.MOV.U32 R12, RZ, RZ, RZ ;  /* 0x000000ffff0c7224 */ /* 0x000fe200078e00ff */
[----:B------:R-:W-:Y:S01]  /*16b80*/  LEA R2, R3, UR13, 0x8 ;  /* 0x0000000d03027c11 */ /* 0x000fe2000f8e40ff */
[----:B------:R-:W-:Y:S02]  /*16b90*/  IMAD.U32 R14, RZ, RZ, UR34 ;  /* 0x00000022ff0e7e24 */ /* 0x000fe4000f8e00ff */
[----:B------:R-:W-:Y:S02]  /*16ba0*/  IMAD.SHL.U32 R11, R4, 0x40, RZ ;  /* 0x00000040040b7824 */ /* 0x000fe400078e00ff */
[----:B------:R-:W-:Y:S02]  /*16bb0*/  IMAD.MOV.U32 R3, RZ, RZ, R0 ;  /* 0x000000ffff037224 */ /* 0x000fe400078e0000 */
[----:B------:R-:W-:-:S07]  /*16bc0*/  IMAD.MOV.U32 R4, RZ, RZ, R6 ;  /* 0x000000ffff047224 */ /* 0x000fce00078e0006 */
.L_x_556:
[----:B------:R-:W0:Y:S01]  /*16bd0*/  S2R R10, SR_CgaCtaId ;  /* 0x00000000000a7919 */ /* 0x000e220000008800 */
[----:B------:R-:W-:Y:S01]  /*16be0*/  MOV R5, 0x400 ;  /* 0x0000040000057802 */ /* 0x000fe20000000f00 */
[----:B------:R-:W1:Y:S03]  /*16bf0*/  S2R R7, SR_TID.X ;  /* 0x0000000000077919 */ /* 0x000e660000002100 */
[----:B0-----:R-:W-:Y:S02]  /*16c00*/  LEA R13, R10, R5, 0x18 ;  /* 0x000000050a0d7211 */ /* 0x001fe400078ec0ff */
[----:B------:R-:W-:Y:S02]  /*16c10*/  SHF.L.U32 R5, R3, 0x1f, RZ ;  /* 0x0000001f03057819 */ /* 0x000fe400000006ff */
[----:B------:R-:W-:Y:S02]  /*16c20*/  LEA R10, R4, R13, 0x3 ;  /* 0x0000000d040a7211 */ /* 0x000fe400078e18ff */
[----:B-1----:R-:W-:-:S02]  /*16c30*/  LOP3.LUT P1, RZ, R7, 0x7f, RZ, 0xc0, !PT ;  /* 0x0000007f07ff7812 */ /* 0x002fc4000782c0ff */
[----:B------:R-:W0:Y:S11]  /*16c40*/  SYNCS.PHASECHK.TRANS64.TRYWAIT P0, [R10+URZ+0x38], R5 ;  /* 0x000038050a0075a7 */ /* 0x000e36000800017f */
[----:B------:R-:W1:Y:S01]  /*16c50*/  @!P1 LDC R7, c[0x0][0x500] ;  /* 0x00014000ff079b82 */ /* 0x000e620000000800 */
[----:B0-----:R-:W-:Y:S05]  /*16c60*/  @!P0 BRA `(.L_x_554) ;  /* 0x0000001000248947 */ /* 0x001fea0003800000 */
.L_x_576:
[----:B------:R-:W-:Y:S01]  /*16c70*/  UPRMT UR6, UR27, 0x9910, URZ ;  /* 0x000099101b067896 */ /* 0x000fe2000800003f */
[----:B-1----:R1:W-:Y:S03]  /*16c80*/  @!P1 SYNCS.ARRIVE.TRANS64 RZ, [R10+URZ], R7 ;  /* 0x000000070aff99a7 */ /* 0x0023e6000800003f */
[----:B------:R-:W-:-:S06]  /*16c90*/  UISETP.NE.AND UP0, UPT, UR6, 0x2, UPT ;  /* 0x000000020600788c */ /* 0x000fcc000bf05270 */
[----:B------:R-:W-:-:S13]  /*16ca0*/  PLOP3.LUT P0, PT, PT, PT, UP0, 0x80, 0x0 ;  /* 0x000000000000781c */ /* 0x000fda0003f0f008 */
[----:B-1----:R-:W-:Y:S05]  /*16cb0*/  @P0 BRA `(.L_x_555) ;  /* 0x0000000000040947 */ /* 0x002fea0003800000 */
[----:B------:R-:W-:Y:S01]  /*16cc0*/  BPT.TRAP 0x1 ;  /* 0x000000040000795c */ /* 0x000fe20000300000 */
.L_x_555:
[----:B------:R-:W-:Y:S01]  /*16cd0*/  R2UR UR7, R4 ;  /* 0x00000000040772ca */ /* 0x000fe200000e0000 */
[----:B------:R-:W-:Y:S01]  /*16ce0*/  VIADD R14, R14, 0xffffffff ;  /* 0xffffffff0e0e7836 */ /* 0x000fe20000000000 */
[----:B------:R-:W-:Y:S01]  /*16cf0*/  R2UR UR11, R13 ;  /* 0x000000000d0b72ca */ /* 0x000fe200000e0000 */
[----:B------:R-:W-:Y:S01]  /*16d00*/  UIADD3 UR6, UP0, UR28, 0xf0, URZ ;  /* 0x000000f01c067890 */ /* 0x000fe2000ff1e03f */
[----:B------:R-:W-:Y:S01]  /*16d10*/  R2UR UR30, R11 ;  /* 0x000000000b1e72ca */ /* 0x000fe200000e0000 */
[----:B------:R-:W-:Y:S01]  /*16d20*/  UIADD3 UR32, UP1, UR28, 0x1f0, URZ ;  /* 0x000001f01c207890 */ /* 0x000fe2000ff3e03f */
[----:B------:R-:W-:Y:S01]  /*16d30*/  R2UR UR9, R10 ;  /* 0x000000000a0972ca */ /* 0x000fe200000e0000 */
[----:B------:R-:W-:Y:S01]  /*16d40*/  UPRMT UR21, URZ, 0x5410, UR20 ;  /* 0x000054103f157896 */ /* 0x000fe20008000014 */
[----:B------:R-:W-:Y:S01]  /*16d50*/  R2UR UR10, R12 ;  /* 0x000000000c0a72ca */ /* 0x000fe200000e0000 */
[----:B------:R-:W-:Y:S01]  /*16d60*/  VIADD R4, R4, 0x1 ;  /* 0x0000000104047836 */ /* 0x000fe20000000000 */
[----:B------:R-:W-:Y:S01]  /*16d70*/  R2UR UR12, R9 ;  /* 0x00000000090c72ca */ /* 0x000fe200000e0000 */
[----:B------:R-:W-:Y:S01]  /*16d80*/  UPRMT UR35, URZ, 0x5410, UR18 ;  /* 0x000054103f237896 */ /* 0x000fe20008000012 */
[----:B------:R-:W-:Y:S01]  /*16d90*/  R2UR UR31, R2 ;  /* 0x00000000021f72ca */ /* 0x000fe200000e0000 */
[----:B------:R-:W-:Y:S01]  /*16da0*/  USHF.L.U32 UR7, UR7, 0xd, URZ ;  /* 0x0000000d07077899 */ /* 0x000fe2000800063f */
[----:B------:R-:W-:Y:S01]  /*16db0*/  ISETP.GT.AND P1, PT, R14, 0x1, PT ;  /* 0x000000010e00780c */ /* 0x000fe20003f24270 */
[----:B------:R-:W-:Y:S01]  /*16dc0*/  UIADD3.X UR33, URZ, UR29, URZ, UP1, !UPT ;  /* 0x0000001d3f217290 */ /* 0x000fe20008ffe43f */
[----:B------:R-:W-:Y:S01]  /*16dd0*/  ISETP.NE.AND P0, PT, R4, 0x7, PT ;  /* 0x000000070400780c */ /* 0x000fe20003f05270 */
[----:B------:R-:W-:Y:S01]  /*16de0*/  ULEA UR8, UR26, UR7, 0xb ;  /* 0x000000071a087291 */ /* 0x000fe2000f8e583f */
[----:B------:R-:W-:Y:S01]  /*16df0*/  VIADD R12, R12, 0x20 ;  /* 0x000000200c0c7836 */ /* 0x000fe20000000000 */
[----:B------:R-:W-:Y:S01]  /*16e00*/  ULOP3.LUT UR7, UR7, 0x1000, UR25, 0xf8, !UPT ;  /* 0x0000100007077892 */ /* 0x000fe2000f8ef819 */
[----:B0-----:R-:W-:Y:S01]  /*16e10*/  SEL R10, RZ, 0x1, P0 ;  /* 0x00000001ff0a7807 */ /* 0x001fe20000000000 */
[----:B------:R-:W-:Y:S01]  /*16e20*/  ULEA UR8, UR8, UR11, 0x1 ;  /* 0x0000000b08087291 */ /* 0x000fe2000f8e083f */
[----:B------:R-:W-:Y:S01]  /*16e30*/  SEL R4, R4, RZ, P0 ;  /* 0x000000ff04047207 */ /* 0x000fe20000000000 */
[----:B------:R-:W-:Y:S01]  /*16e40*/  ULEA UR11, UR7, UR11, 0x1 ;  /* 0x0000000b070b7291 */ /* 0x000fe2000f8e083f */
[----:B------:R-:W-:Y:S01]  /*16e50*/  LOP3.LUT R3, R3, R10, RZ, 0x3c, !PT ;  /* 0x0000000a03037212 */ /* 0x000fe200078e3cff */
[----:B------:R-:W-:-:S02]  /*16e60*/  UIADD3 UR8, UR8, 0x180, URZ ;  /* 0x0000018008087890 */ /* 0x000fc4000fffe03f */
[----:B------:R-:W-:Y:S02]  /*16e70*/  UIADD3.X UR7, URZ, UR29, URZ, UP0, !UPT ;  /* 0x0000001d3f077290 */ /* 0x000fe400087fe43f */
[----:B------:R-:W-:Y:S01]  /*16e80*/  UIADD3 UR24, UR11, 0x1c180, URZ ;  /* 0x0001c1800b187890 */ /* 0x000fe2000fffe03f */
[----:B------:R-:W-:Y:S01]  /*16e90*/  UMOV UR14, 0x0 ;  /* 0x00000000000e7882 */ /* 0x000fe20000000000 */
[----:B------:R-:W-:Y:S01]  /*16ea0*/  UMOV UR15, 0x10000000 ;  /* 0x10000000000f7882 */ /* 0x000fe20000000000 */
[----:B------:R-:W-:-:S04]  /*16eb0*/  UMOV UR11, UR30 ;  /* 0x0000001e000b7c82 */ /* 0x000fc80008000000 */
[----:B------:R0:W-:Y:S02]  /*16ec0*/  UTMALDG.3D.MULTICAST [UR8], [UR6], UR21, desc[UR14] ;  /* 0x00000e08060073b4 */ /* 0x0001e40008011815 */
[----:B0-----:R-:W-:Y:S01]  /*16ed0*/  UMOV UR8, UR24 ;  /* 0x0000001800087c82 */ /* 0x001fe20008000000 */
[----:B------:R-:W-:Y:S02]  /*16ee0*/  UMOV UR11, UR31 ;  /* 0x0000001f000b7c82 */ /* 0x000fe40008000000 */
[----:B------:R0:W-:Y:S02]  /*16ef0*/  UTMALDG.3D.MULTICAST [UR8], [UR32], UR35, desc[UR14] ;  /* 0x00000e08200073b4 */ /* 0x0001e40008011823 */
[----:B0-----:R-:W-:Y:S05]  /*16f00*/  @P1 BRA `(.L_x_556) ;  /* 0xfffffffc00301947 */ /* 0x001fea000383ffff */
.L_x_553:
[----:B------:R-:W-:Y:S05]  /*16f10*/  BSYNC B1 ;  /* 0x0000000000017941 */ /* 0x000fea0003800000 */
.L_x_552:
[----:B------:R-:W2:Y:S01]  /*16f20*/  LDL.LU R15, [R1+0x200] ;  /* 0x00020000010f7983 */ /* 0x000ea20000300800 */
[----:B------:R-:W-:Y:S01]  /*16f30*/  LOP3.LUT P1, RZ, R8, 0xff, RZ, 0xc0, !PT ;  /* 0x000000ff08ff7812 */ /* 0x000fe2000782c0ff */
[----:B------:R-:W-:Y:S01]  /*16f40*/  VIADD R6, R6, UR17 ;  /* 0x0000001106067c36 */ /* 0x000fe20008000000 */
[----:B------:R-:W-:Y:S01]  /*16f50*/  ULDC.64 UR6, c[0x0][0x650] ;  /* 0x0001940000067ab9 */ /* 0x000fe20000000a00 */
[----:B------:R-:W3:Y:S01]  /*16f60*/  LDL.LU R13, [R1+0x204] ;  /* 0x00020400010d7983 */ /* 0x000ee20000300800 */
[----:B------:R-:W-:Y:S01]  /*16f70*/  UISETP.GE.U32.AND UP0, UPT, UR17, 0x7, UPT ;  /* 0x000000071100788c */ /* 0x000fe2000bf06070 */
[C---:B------:R-:W-:Y:S01]  /*16f80*/  IMAD.WIDE.U32 R2, R6.reuse, 0x24924925, RZ ;  /* 0x2492492506027825 */ /* 0x040fe200078e00ff */
[C---:B------:R-:W-:Y:S01]  /*16f90*/  ISETP.GT.U32.AND P0, PT, R6.reuse, 0x6, PT ;  /* 0x000000060600780c */ /* 0x040fe20003f04070 */
[----:B------:R-:W-:Y:S01]  /*16fa0*/  BSSY B1, `(.L_x_557) ;  /* 0x0000074000017945 */ /* 0x000fe20003800000 */
[----:B------:R-:W-:Y:S01]  /*16fb0*/  MOV R9, 0xffffffff ;  /* 0xffffffff00097802 */ /* 0x000fe20000000f00 */
[----:B------:R-:W-:Y:S01]  /*16fc0*/  IMAD.IADD R2, R6, 0x1, -R3 ;  /* 0x0000000106027824 */ /* 0x000fe200078e0a03 */
[----:B------:R-:W-:-:S03]  /*16fd0*/  PRMT R8, RZ, 0x7610, R8 ;  /* 0x00007610ff087816 */ /* 0x000fc60000000008 */
[----:B------:R-:W0:Y:S01]  /*16fe0*/  @P1 S2R R4, SR_CgaCtaId ;  /* 0x0000000000041919 */ /* 0x000e220000008800 */
[----:B------:R-:W-:Y:S02]  /*16ff0*/  LEA.HI R2, R2, R3, RZ, 0x1f ;  /* 0x0000000302027211 */ /* 0x000fe400078ff8ff */
[----:B------:R-:W-:-:S04]  /*17000*/  @P1 MOV R3, 0x400 ;  /* 0x0000040000031802 */ /* 0x000fc80000000f00 */
[----:B0-----:R-:W-:Y:S01]  /*17010*/  @P1 LEA R3, R4, R3, 0x18 ;  /* 0x0000000304031211 */ /* 0x001fe200078ec0ff */
[----:B------:R-:W-:-:S03]  /*17020*/  IMAD.U32 R4, RZ, RZ, UR17 ;  /* 0x00000011ff047e24 */ /* 0x000fc6000f8e00ff */
[----:B------:R0:W-:Y:S01]  /*17030*/  @P1 SYNCS.ARRIVE.TRANS64.A1T0 RZ, [R3+URZ+0x88], RZ ;  /* 0x000088ff03ff19a7 */ /* 0x0001e2000810003f */
[----:B------:R-:W-:Y:S02]  /*17040*/  PLOP3.LUT P1, PT, PT, PT, UP0, 0x80, 0x0 ;  /* 0x000000000000781c */ /* 0x000fe40003f2f008 */
[----:B------:R-:W-:Y:S02]  /*17050*/  ISETP.LT.U32.AND P0, PT, R4, 0x7, P0 ;  /* 0x000000070400780c */ /* 0x000fe40000701070 */
[----:B------:R-:W-:Y:S02]  /*17060*/  PRMT R4, RZ, 0x7610, R4 ;  /* 0x00007610ff047816 */ /* 0x000fe40000000004 */
[----:B0-----:R-:W-:-:S04]  /*17070*/  SEL R3, RZ, 0x1, !P0 ;  /* 0x00000001ff037807 */ /* 0x001fc80004000000 */
[----:B------:R-:W-:Y:S02]  /*17080*/  LOP3.LUT R0, R0, R3, RZ, 0x3c, !PT ;  /* 0x0000000300007212 */ /* 0x000fe400078e3cff */
[----:B------:R-:W-:Y:S01]  /*17090*/  SHF.R.U32.HI R3, RZ, 0x2, R2 ;  /* 0x00000002ff037819 */ /* 0x000fe20000011602 */
[----:B------:R-:W-:-:S03]  /*170a0*/  IMAD.MOV.U32 R2, RZ, RZ, -0x1 ;  /* 0xffffffffff027424 */ /* 0x000fc600078e00ff */
[----:B------:R-:W-:Y:S01]  /*170b0*/  @P1 LOP3.LUT R0, R0, 0x1, R3, 0x78, !PT ;  /* 0x0000000100001812 */ /* 0x000fe200078e7803 */
[----:B------:R-:W-:Y:S02]  /*170c0*/  IMAD R6, R3, -0x7, R6 ;  /* 0xfffffff903067824 */ /* 0x000fe400078e0206 */
[----:B------:R-:W-:Y:S01]  /*170d0*/  IMAD.MOV.U32 R3, RZ, RZ, -0x1 ;  /* 0xffffffffff037424 */ /* 0x000fe200078e00ff */
[----:B---3--:R-:W-:-:S04]  /*170e0*/  IADD3 R13, P0, R13, UR22, RZ ;  /* 0x000000160d0d7c10 */ /* 0x008fc8000ff1e0ff */
[----:B--2---:R-:W-:Y:S01]  /*170f0*/  IADD3.X R15, R15, UR19, RZ, P0, !PT ;  /* 0x000000130f0f7c10 */ /* 0x004fe200087fe4ff */
[----:B------:R0:W-:Y:S01]  /*17100*/  STL [R1+0x204], R13 ;  /* 0x0002040d01007387 */ /* 0x0001e20000100800 */
[----:B------:R-:W-:-:S03]  /*17110*/  ISETP.GE.U32.AND P0, PT, R13, UR6, PT ;  /* 0x000000060d007c0c */ /* 0x000fc6000bf06070 */
[----:B------:R0:W-:Y:S01]  /*17120*/  STL [R1+0x200], R15 ;  /* 0x0002000f01007387 */ /* 0x0001e20000100800 */
[----:B------:R-:W-:-:S13]  /*17130*/  ISETP.GE.U32.AND.EX P0, PT, R15, UR7, PT, P0 ;  /* 0x000000070f007c0c */ /* 0x000fda000bf06100 */
[----:B0-----:R-:W-:Y:S05]  /*17140*/  @P0 BRA `(.L_x_558) ;  /* 0x0000000400640947 */ /* 0x001fea0003800000 */
[----:B------:R-:W0:Y:S01]  /*17150*/  S2R R7, SR_CTAID.X ;  /* 0x0000000000077919 */ /* 0x000e220000002500 */
[----:B------:R-:W-:Y:S01]  /*17160*/  ULDC UR6, c[0x0][0x150] ;  /* 0x0000540000067ab9 */ /* 0x000fe20000000800 */
[----:B------:R-:W1:Y:S01]  /*17170*/  LDC R4, c[0x0][0x144] ;  /* 0x00005100ff047b82 */ /* 0x000e620000000800 */
[----:B------:R-:W-:Y:S01]  /*17180*/  UISETP.NE.AND UP0, UPT, UR45, URZ, UPT ;  /* 0x0000003f2d00728c */ /* 0x000fe2000bf05270 */
[----:B------:R-:W2:Y:S01]  /*17190*/  S2R R5, SR_CTAID.Y ;  /* 0x0000000000057919 */ /* 0x000ea20000002600 */
[----:B------:R-:W-:-:S04]  /*171a0*/  ULDC UR9, c[0x0][0x630] ;  /* 0x00018c0000097ab9 */ /* 0x000fc80000000800 */
[----:B------:R-:W-:Y:S01]  /*171b0*/  PLOP3.LUT P0, PT, PT, PT, UP0, 0x80, 0x0 ;  /* 0x000000000000781c */ /* 0x000fe20003f0f008 */
[----:B------:R-:W3:Y:S01]  /*171c0*/  LDC R10, c[0x0][0x148] ;  /* 0x00005200ff0a7b82 */ /* 0x000ee20000000800 */
[----:B0-----:R-:W-:Y:S02]  /*171d0*/  I2FP.F32.U32 R2, R7 ;  /* 0x0000000700027245 */ /* 0x001fe40000201000 */
[----:B--2---:R-:W-:-:S03]  /*171e0*/  I2FP.F32.U32 R3, R5 ;  /* 0x0000000500037245 */ /* 0x004fc60000201000 */
[----:B------:R-:W-:Y:S01]  /*171f0*/  FMUL R2, R2, UR6 ;  /* 0x0000000602027c20 */ /* 0x000fe20008400000 */
[----:B------:R-:W-:Y:S02]  /*17200*/  ULDC UR6, c[0x0][0x154] ;  /* 0x0000550000067ab9 */ /* 0x000fe40000000800 */
[----:B------:R-:W-:Y:S01]  /*17210*/  FMUL R9, R3, UR6 ;  /* 0x0000000603097c20 */ /* 0x000fe20008400000 */
[----:B------:R-:W-:Y:S02]  /*17220*/  ULDC.64 UR6, c[0x0][0x628] ;  /* 0x00018a0000067ab9 */ /* 0x000fe40000000a00 */
[----:B------:R-:W0:Y:S08]  /*17230*/  F2I.U32.TRUNC.NTZ R2, R2 ;  /* 0x0000000200027305 */ /* 0x000e30000020f000 */
[----:B------:R-:W2:Y:S01]  /*17240*/  F2I.U32.TRUNC.NTZ R9, R9 ;  /* 0x0000000900097305 */ /* 0x000ea2000020f000 */
[----:B0-----:R-:W-:-:S02]  /*17250*/  IMAD.MOV R3, RZ, RZ, -R2 ;  /* 0x000000ffff037224 */ /* 0x001fc400078e0a02 */
[----:B------:R-:W-:Y:S02]  /*17260*/  IMAD.MOV.U32 R2, RZ, RZ, R13 ;  /* 0x000000ffff027224 */ /* 0x000fe400078e000d */
[----:B-1----:R-:W-:Y:S02]  /*17270*/  IMAD R7, R4, R3, R7 ;  /* 0x0000000304077224 */ /* 0x002fe400078e0207 */
[----:B--2---:R-:W-:-:S04]  /*17280*/  IMAD.MOV R3, RZ, RZ, -R9 ;  /* 0x000000ffff037224 */ /* 0x004fc800078e0a09 */
[----:B---3--:R-:W-:Y:S01]  /*17290*/  @P0 IMAD R7, R10, R3, R5 ;  /* 0x000000030a070224 */ /* 0x008fe200078e0205 */
[----:B------:R-:W-:Y:S01]  /*172a0*/  ISETP.NE.U32.AND P0, PT, RZ, UR6, PT ;  /* 0x00000006ff007c0c */ /* 0x000fe2000bf05070 */
[----:B------:R-:W-:-:S03]  /*172b0*/  IMAD.MOV.U32 R3, RZ, RZ, R15 ;  /* 0x000000ffff037224 */ /* 0x000fc600078e000f */
[----:B------:R-:W-:-:S13]  /*172c0*/  ISETP.NE.AND.EX P0, PT, RZ, UR7, PT, P0 ;  /* 0x00000007ff007c0c */ /* 0x000fda000bf05300 */
[----:B------:R-:W-:Y:S05]  /*172d0*/  @!P0 BRA `(.L_x_559) ;  /* 0x0000000000288947 */ /* 0x000fea0003800000 */
[----:B------:R-:W-:Y:S02]  /*172e0*/  ULDC UR8, c[0x0][0x634] ;  /* 0x00018d0000087ab9 */ /* 0x000fe40000000800 */
[----:B------:R-:W-:-:S05]  /*172f0*/  IADD3 R3, P0, R13, UR8, RZ ;  /* 0x000000080d037c10 */ /* 0x000fca000ff1e0ff */
[----:B------:R-:W-:-:S04]  /*17300*/  IMAD.X R9, RZ, RZ, R15, P0 ;  /* 0x000000ffff097224 */ /* 0x000fc800000e060f */
[----:B------:R-:W-:-:S04]  /*17310*/  IMAD.WIDE.U32 R4, R9, UR6, RZ ;  /* 0x0000000609047c25 */ /* 0x000fc8000f8e00ff */
[----:B------:R-:W-:-:S04]  /*17320*/  IMAD.WIDE.U32 R4, P0, R3, UR7, R4 ;  /* 0x0000000703047c25 */ /* 0x000fc8000f800004 */
[----:B------:R-:W-:-:S04]  /*17330*/  IMAD.WIDE.U32 R2, R3, UR6, RZ ;  /* 0x0000000603027c25 */ /* 0x000fc8000f8e00ff */
[----:B------:R-:W-:Y:S01]  /*17340*/  IMAD.MOV.U32 R2, RZ, RZ, R5 ;  /* 0x000000ffff027224 */ /* 0x000fe200078e0005 */
[----:B------:R-:W-:Y:S01]  /*17350*/  IADD3 RZ, P1, R3, R4, RZ ;  /* 0x0000000403ff7210 */ /* 0x000fe20007f3e0ff */
[----:B------:R-:W-:-:S04]  /*17360*/  IMAD.X R3, RZ, RZ, RZ, P0 ;  /* 0x000000ffff037224 */ /* 0x000fc800000e06ff */
[----:B------:R-:W-:-:S08]  /*17370*/  IMAD.WIDE.U32.X R2, R9, UR7, R2, P1 ;  /* 0x0000000709027c25 */ /* 0x000fd000088e0402 */
.L_x_559:
[--C-:B------:R-:W-:Y:S01]  /*17380*/  SHF.R.U64 R9, R2, UR9, R3.reuse ;  /* 0x0000000902097c19 */ /* 0x100fe20008001203 */
[----:B------:R-:W-:Y:S01]  /*17390*/  ULDC.64 UR6, c[0x0][0x620] ;  /* 0x0001880000067ab9 */ /* 0x000fe20000000a00 */
[----:B------:R-:W-:Y:S01]  /*173a0*/  SHF.R.U32.HI R2, RZ, UR9, R3 ;  /* 0x00000009ff027c19 */ /* 0x000fe20008011603 */
[----:B------:R-:W-:Y:S01]  /*173b0*/  IMAD.MOV.U32 R3, RZ, RZ, R15 ;  /* 0x000000ffff037224 */ /* 0x000fe200078e000f */
[----:B------:R-:W-:Y:S01]  /*173c0*/  IADD3 R11, P0, RZ, -R9, RZ ;  /* 0x80000009ff0b7210 */ /* 0x000fe20007f1e0ff */
[----:B------:R-:W-:-:S04]  /*173d0*/  ULDC.64 UR8, c[0x0][0x640] ;  /* 0x0001900000087ab9 */ /* 0x000fc80000000a00 */
[----:B------:R-:W-:Y:S01]  /*173e0*/  IMAD.X R2, RZ, RZ, ~R2, P0 ;  /* 0x000000ffff027224 */ /* 0x000fe200000e0e02 */
[----:B------:R-:W-:-:S03]  /*173f0*/  ISETP.NE.U32.AND P0, PT, RZ, UR8, PT ;  /* 0x00000008ff007c0c */ /* 0x000fc6000bf05070 */
[----:B------:R-:W-:Y:S01]  /*17400*/  IMAD R2, R2, UR6, RZ ;  /* 0x0000000602027c24 */ /* 0x000fe2000f8e02ff */
[----:B------:R-:W-:-:S03]  /*17410*/  ISETP.NE.AND.EX P0, PT, RZ, UR9, PT, P0 ;  /* 0x00000009ff007c0c */ /* 0x000fc6000bf05300 */
[----:B------:R-:W-:Y:S01]  /*17420*/  IMAD R5, R11, UR7, R2 ;  /* 0x000000070b057c24 */ /* 0x000fe2000f8e0202 */
[----:B------:R-:W-:-:S05]  /*17430*/  MOV R2, R13 ;  /* 0x0000000d00027202 */ /* 0x000fca0000000f00 */
[----:B------:R-:W-:Y:S01]  /*17440*/  IMAD.WIDE.U32 R2, R11, UR6, R2 ;  /* 0x000000060b027c25 */ /* 0x000fe2000f8e0002 */
[----:B------:R-:W-:-:S03]  /*17450*/  ULDC UR6, c[0x0][0x618] ;  /* 0x0001860000067ab9 */ /* 0x000fc60000000800 */
[----:B------:R-:W-:-:S05]  /*17460*/  IMAD.IADD R3, R3, 0x1, R5 ;  /* 0x0000000103037824 */ /* 0x000fca00078e0205 */
[--C-:B------:R-:W-:Y:S02]  /*17470*/  SHF.R.U64 R10, R2, UR6, R3.reuse ;  /* 0x00000006020a7c19 */ /* 0x100fe40008001203 */
[----:B------:R-:W-:Y:S01]  /*17480*/  SHF.R.U32.HI R3, RZ, UR6, R3 ;  /* 0x00000006ff037c19 */ /* 0x000fe20008011603 */
[----:B------:R-:W-:-:S03]  /*17490*/  ULDC UR6, c[0x0][0x608] ;  /* 0x0001820000067ab9 */ /* 0x000fc60000000800 */
[--C-:B------:R-:W-:Y:S02]  /*174a0*/  SHF.R.U64 R12, R10, UR6, R3.reuse ;  /* 0x000000060a0c7c19 */ /* 0x100fe40008001203 */
[----:B------:R-:W-:Y:S01]  /*174b0*/  SHF.R.U32.HI R3, RZ, UR6, R3 ;  /* 0x00000006ff037c19 */ /* 0x000fe20008011603 */
[----:B------:R-:W-:-:S03]  /*174c0*/  ULDC UR6, c[0x0][0x658] ;  /* 0x0001960000067ab9 */ /* 0x000fc60000000800 */
[--C-:B------:R-:W-:Y:S02]  /*174d0*/  SHF.R.U64 R11, R12, UR6, R3.reuse ;  /* 0x000000060c0b7c19 */ /* 0x100fe40008001203 */
[----:B------:R-:W-:-:S03]  /*174e0*/  SHF.R.U32.HI R13, RZ, UR6, R3 ;  /* 0x00000006ff0d7c19 */ /* 0x000fc60008011603 */
[----:B------:R-:W-:Y:S02]  /*174f0*/  IMAD.MOV.U32 R2, RZ, RZ, R11 ;  /* 0x000000ffff027224 */ /* 0x000fe400078e000b */
[----:B------:R-:W-:Y:S01]  /*17500*/  IMAD.MOV.U32 R3, RZ, RZ, R13 ;  /* 0x000000ffff037224 */ /* 0x000fe200078e000d */
[----:B------:R-:W-:Y:S06]  /*17510*/  @!P0 BRA `(.L_x_560) ;  /* 0x0000000000288947 */ /* 0x000fec0003800000 */
        /* <DEDUP_REMOVED lines=10> */
.L_x_560:
[----:B------:R-:W-:Y:S01]  /*175c0*/  ULDC UR6, c[0x0][0x648] ;  /* 0x0001920000067ab9 */ /* 0x000fe20000000800 */
[----:B------:R-:W-:Y:S01]  /*175d0*/  LOP3.LUT R12, R12, UR16, RZ, 0xc0, !PT ;  /* 0x000000100c0c7c12 */ /* 0x000fe2000f8ec0ff */
[----:B------:R-:W-:Y:S01]  /*175e0*/  UISETP.NE.AND UP0, UPT, UR45, URZ, UPT ;  /* 0x0000003f2d00728c */ /* 0x000fe2000bf05270 */
[----:B------:R-:W-:Y:S01]  /*175f0*/  SHF.R.U64 R3, R2, UR6, R3 ;  /* 0x0000000602037c19 */ /* 0x000fe20008001203 */
[----:B------:R-:W-:Y:S01]  /*17600*/  ULDC UR6, c[0x0][0x638] ;  /* 0x00018e0000067ab9 */ /* 0x000fe20000000800 */
[----:B------:R-:W-:-:S03]  /*17610*/  MOV R4, 0x1 ;  /* 0x0000000100047802 */ /* 0x000fc60000000f00 */
[----:B------:R-:W-:Y:S01]  /*17620*/  IMAD.MOV R2, RZ, RZ, -R3 ;  /* 0x000000ffff027224 */ /* 0x000fe200078e0a03 */
[----:B------:R-:W-:Y:S01]  /*17630*/  PLOP3.LUT P0, PT, PT, PT, UP0, 0x40, 0x0 ;  /* 0x000000000000781c */ /* 0x000fe20003f0e808 */
[----:B------:R-:W-:Y:S01]  /*17640*/  IMAD R12, R3, UR5, R12 ;  /* 0x00000005030c7c24 */ /* 0x000fe2000f8e020c */
[----:B------:R-:W-:Y:S01]  /*17650*/  PLOP3.LUT P1, PT, PT, PT, UP0, 0x40, 0x0 ;  /* 0x000000000000781c */ /* 0x000fe20003f2e808 */
[----:B------:R-:W-:Y:S01]  /*17660*/  IMAD R11, R2, UR6, R11 ;  /* 0x00000006020b7c24 */ /* 0x000fe2000f8e020b */
[----:B------:R-:W-:Y:S01]  /*17670*/  ULDC UR6, c[0x0][0x610] ;  /* 0x0001840000067ab9 */ /* 0x000fe20000000800 */
[----:B------:R-:W-:Y:S01]  /*17680*/  LOP3.LUT R2, R10, UR4, RZ, 0xc0, !PT ;  /* 0x000000040a027c12 */ /* 0x000fe2000f8ec0ff */
[----:B------:R-:W-:Y:S01]  /*17690*/  IMAD R7, R12, UR6, R7 ;  /* 0x000000060c077c24 */ /* 0x000fe2000f8e0207 */
[----:B------:R-:W-:-:S03]  /*176a0*/  ULDC UR6, c[0x0][0x600] ;  /* 0x0001800000067ab9 */ /* 0x000fc60000000800 */
[----:B------:R-:W-:-:S05]  /*176b0*/  IMAD R2, R11, UR6, R2 ;  /* 0x000000060b027c24 */ /* 0x000fca000f8e0202 */
[----:B------:R-:W-:Y:S02]  /*176c0*/  SEL R3, R2, R7, P0 ;  /* 0x0000000702037207 */ /* 0x000fe40000000000 */
[----:B------:R-:W-:-:S07]  /*176d0*/  SEL R2, R7, R2, P1 ;  /* 0x0000000207027207 */ /* 0x000fce0000800000 */
.L_x_558:
[----:B------:R-:W-:Y:S05]  /*176e0*/  BSYNC B1 ;  /* 0x0000000000017941 */ /* 0x000fea0003800000 */
.L_x_557:
[----:B------:R-:W-:-:S13]  /*176f0*/  LOP3.LUT P0, RZ, R4, 0xff, RZ, 0xc0, !PT ;  /* 0x000000ff04ff7812 */ /* 0x000fda000780c0ff */
[----:B------:R-:W-:Y:S05]  /*17700*/  @P0 BRA `(.L_x_561) ;  /* 0xfffffff000f80947 */ /* 0x000fea000383ffff */
[----:B------:R-:W-:Y:S05]  /*17710*/  BSYNC B0 ;  /* 0x0000000000007941 */ /* 0x000fea0003800000 */
.L_x_550:
[----:B------:R-:W-:-:S03]  /*17720*/  UMOV UR6, 0xffffffff ;  /* 0xffffffff00067882 */ /* 0x000fc60000000000 */
[----:B------:R-:W-:Y:S05]  /*17730*/  BRA.DIV UR6, `(.L_x_562) ;  /* 0x0000000606847947 */ /* 0x000fea000b800000 */
[----:B------:R-:W-:-:S13]  /*17740*/  ELECT P6, URZ, PT ;  /* 0x00000000003f782f */ /* 0x000fda00038c0000 */
.L_x_579:
[----:B------:R-:W-:Y:S04]  /*17750*/  BSSY B0, `(.L_x_563) ;  /* 0x0000047000007945 */ /* 0x000fe80003800000 */
[----:B------:R-:W-:Y:S05]  /*17760*/  @!P6 BRA `(.L_x_564) ;  /* 0x000000040014e947 */ /* 0x000fea0003800000 */
[----:B------:R-:W-:-:S04]  /*17770*/  ULOP3.LUT UR6, UR40, 0x2, URZ, 0xfc, !UPT ;  /* 0x0000000228067892 */ /* 0x000fc8000f8efc3f */
[----:B------:R-:W-:-:S06]  /*17780*/  UISETP.NE.AND UP0, UPT, UR6, 0x3, UPT ;  /* 0x000000030600788c */ /* 0x000fcc000bf05270 */
[----:B------:R-:W-:-:S13]  /*17790*/  PLOP3.LUT P0, PT, PT, PT, UP0, 0x80, 0x0 ;  /* 0x000000000000781c */ /* 0x000fda0003f0f008 */
[----:B------:R-:W-:Y:S05]  /*177a0*/  @!P0 BRA `(.L_x_565) ;  /* 0x0000000000048947 */ /* 0x000fea0003800000 */
[----:B------:R-:W-:Y:S01]  /*177b0*/  BPT.TRAP 0x1 ;  /* 0x000000040000795c */ /* 0x000fe20000300000 */
.L_x_565:
[----:B------:R-:W0:Y:S01]  /*177c0*/  S2R R3, SR_CgaCtaId ;  /* 0x0000000000037919 */ /* 0x000e220000008800 */
[----:B------:R-:W-:-:S04]  /*177d0*/  MOV R2, 0x400 ;  /* 0x0000040000027802 */ /* 0x000fc80000000f00 */
[----:B0-----:R-:W-:Y:S02]  /*177e0*/  LEA R3, R3, R2, 0x18 ;  /* 0x0000000203037211 */ /* 0x001fe400078ec0ff */
[----:B------:R-:W-:-:S03]  /*177f0*/  SHF.L.U32 R2, R0, 0x1f, RZ ;  /* 0x0000001f00027819 */ /* 0x000fc600000006ff */
[----:B------:R-:W-:-:S04]  /*17800*/  VIADD R3, R3, 0x38 ;  /* 0x0000003803037836 */ /* 0x000fc80000000000 */
[----:B------:R-:W-:-:S04]  /*17810*/  IMAD R5, R6, 0x8, R3 ;  /* 0x0000000806057824 */ /* 0x000fc800078e0203 */
[----:B------:R-:W0:Y:S02]  /*17820*/  SYNCS.PHASECHK.TRANS64.TRYWAIT P0, [R5+URZ], R2 ;  /* 0x00000002050075a7 */ /* 0x000e24000800017f */
[----:B0-----:R-:W-:Y:S05]  /*17830*/  @!P0 BRA `(.L_x_566) ;  /* 0x0000000400648947 */ /* 0x001fea0003800000 */
.L_x_580:
[----:B------:R-:W-:-:S05]  /*17840*/  VIADD R6, R6, 0x1 ;  /* 0x0000000106067836 */ /* 0x000fca0000000000 */
[----:B------:R-:W-:-:S04]  /*17850*/  ISETP.NE.AND P0, PT, R6, 0x7, PT ;  /* 0x000000070600780c */ /* 0x000fc80003f05270 */
[----:B0-----:R-:W-:Y:S02]  /*17860*/  SEL R5, RZ, 0x1, P0 ;  /* 0x00000001ff057807 */ /* 0x001fe40000000000 */
[----:B------:R-:W-:Y:S02]  /*17870*/  SEL R6, R6, RZ, P0 ;  /* 0x000000ff06067207 */ /* 0x000fe40000000000 */
[----:B------:R-:W-:-:S03]  /*17880*/  LOP3.LUT R5, R0, R5, RZ, 0x3c, !PT ;  /* 0x0000000500057212 */ /* 0x000fc600078e3cff */
[----:B------:R-:W-:Y:S01]  /*17890*/  IMAD R7, R6, 0x8, R3 ;  /* 0x0000000806077824 */ /* 0x000fe200078e0203 */
[----:B------:R-:W-:-:S04]  /*178a0*/  SHF.L.U32 R0, R5, 0x1f, RZ ;  /* 0x0000001f05007819 */ /* 0x000fc800000006ff */
[----:B------:R-:W0:Y:S02]  /*178b0*/  SYNCS.PHASECHK.TRANS64.TRYWAIT P0, [R7+URZ], R0 ;  /* 0x00000000070075a7 */ /* 0x000e24000800017f */
[----:B0-----:R-:W-:Y:S05]  /*178c0*/  @!P0 BRA `(.L_x_567) ;  /* 0x0000000400548947 */ /* 0x001fea0003800000 */
.L_x_581:
[----:B0-----:R-:W-:-:S05]  /*178d0*/  VIADD R0, R6, 0x1 ;  /* 0x0000000106007836 */ /* 0x001fca0000000000 */
[----:B------:R-:W-:-:S04]  /*178e0*/  ISETP.NE.AND P0, PT, R0, 0x7, PT ;  /* 0x000000070000780c */ /* 0x000fc80003f05270 */
[----:B------:R-:W-:Y:S02]  /*178f0*/  SEL R2, RZ, 0x1, P0 ;  /* 0x00000001ff027807 */ /* 0x000fe40000000000 */
[----:B------:R-:W-:Y:S02]  /*17900*/  SEL R4, R0, RZ, P0 ;  /* 0x000000ff00047207 */ /* 0x000fe40000000000 */
[----:B------:R-:W-:-:S03]  /*17910*/  LOP3.LUT R5, R5, R2, RZ, 0x3c, !PT ;  /* 0x0000000205057212 */ /* 0x000fc600078e3cff */
[----:B------:R-:W-:Y:S01]  /*17920*/  IMAD R7, R4, 0x8, R3 ;  /* 0x0000000804077824 */ /* 0x000fe200078e0203 */
[----:B------:R-:W-:-:S04]  /*17930*/  SHF.L.U32 R0, R5, 0x1f, RZ ;  /* 0x0000001f05007819 */ /* 0x000fc800000006ff */
[----:B------:R-:W0:Y:S02]  /*17940*/  SYNCS.PHASECHK.TRANS64.TRYWAIT P0, [R7+URZ], R0 ;  /* 0x00000000070075a7 */ /* 0x000e24000800017f */
[----:B0-----:R-:W-:Y:S05]  /*17950*/  @!P0 BRA `(.L_x_568) ;  /* 0x0000000400448947 */ /* 0x001fea0003800000 */
.L_x_582:
        /* <DEDUP_REMOVED lines=9> */
.L_x_583:
[----:B0-----:R-:W-:-:S04]  /*179f0*/  IADD3 R0, R4, 0x1, RZ ;  /* 0x0000000104007810 */ /* 0x001fc80007ffe0ff */
        /* <DEDUP_REMOVED lines=8> */
.L_x_584:
        /* <DEDUP_REMOVED lines=9> */
.L_x_585:
[----:B0-----:R-:W-:-:S05]  /*17b10*/  VIADD R0, R4, 0x1 ;  /* 0x0000000104007836 */ /* 0x001fca0000000000 */
[----:B------:R-:W-:-:S04]  /*17b20*/  ISETP.NE.AND P0, PT, R0, 0x7, PT ;  /* 0x000000070000780c */ /* 0x000fc80003f05270 */
[----:B------:R-:W-:Y:S02]  /*17b30*/  SEL R2, RZ, 0x1, P0 ;  /* 0x00000001ff027807 */ /* 0x000fe40000000000 */
[----:B------:R-:W-:Y:S02]  /*17b40*/  SEL R0, R0, RZ, P0 ;  /* 0x000000ff00007207 */ /* 0x000fe40000000000 */
[----:B------:R-:W-:-:S03]  /*17b50*/  LOP3.LUT R2, R5, R2, RZ, 0x3c, !PT ;  /* 0x0000000205027212 */ /* 0x000fc600078e3cff */
[----:B------:R-:W-:Y:S01]  /*17b60*/  IMAD R3, R0, 0x8, R3 ;  /* 0x0000000800037824 */ /* 0x000fe200078e0203 */
[----:B------:R-:W-:-:S07]  /*17b70*/  SHF.L.U32 R0, R2, 0x1f, RZ ;  /* 0x0000001f02007819 */ /* 0x000fce00000006ff */
.L_x_572:
[----:B0-----:R0:W1:Y:S02]  /*17b80*/  SYNCS.PHASECHK.TRANS64.TRYWAIT P0, [R3+URZ], R0 ;  /* 0x00000000030075a7 */ /* 0x001064000800017f */
[----:B-1----:R-:W-:Y:S05]  /*17b90*/  @!P0 NANOSLEEP.SYNCS 0x989680 ;  /* 0x009896800000895d */ /* 0x002fea0003900000 */
[----:B------:R-:W1:Y:S02]  /*17ba0*/  @!P0 SYNCS.PHASECHK.TRANS64 P0, [R3+URZ], R0 ;  /* 0x00000000030085a7 */ /* 0x000e64000800007f */
[----:B-1----:R-:W-:Y:S05]  /*17bb0*/  @!P0 BRA `(.L_x_572) ;  /* 0xfffffffc00f08947 */ /* 0x002fea000383ffff */
.L_x_564:
[----:B------:R-:W-:Y:S05]  /*17bc0*/  BSYNC B0 ;  /* 0x0000000000007941 */ /* 0x000fea0003800000 */
.L_x_563:
[----:B------:R-:W-:Y:S05]  /*17bd0*/  EXIT ;  /* 0x000000000000794d */ /* 0x000fea0003800000 */
.L_x_21:
[----:B-1----:R1:W2:Y:S02]  /*17be0*/  SYNCS.PHASECHK.TRANS64.TRYWAIT P1, [R4+URZ], R3 ;  /* 0x00000003040075a7 */ /* 0x0022a4000802017f */
[----:B--2---:R-:W-:Y:S05]  /*17bf0*/  @!P1 NANOSLEEP.SYNCS 0x989680 ;  /* 0x009896800000995d */ /* 0x004fea0003900000 */
[----:B------:R-:W2:Y:S02]  /*17c00*/  @!P1 SYNCS.PHASECHK.TRANS64 P1, [R4+URZ], R3 ;  /* 0x00000003040095a7 */ /* 0x000ea4000802007f */
[----:B--2---:R-:W-:Y:S05]  /*17c10*/  @!P1 BRA `(.L_x_21) ;  /* 0xfffffffc00f09947 */ /* 0x004fea000383ffff */
[----:B------:R-:W-:Y:S05]  /*17c20*/  BRA `(.L_x_20) ;  /* 0xfffffe9800cc7947 */ /* 0x000fea000383ffff */
.L_x_26:
[----:B-1----:R1:W2:Y:S02]  /*17c30*/  SYNCS.PHASECHK.TRANS64.TRYWAIT P1, [R5+URZ], R6 ;  /* 0x00000006050075a7 */ /* 0x0022a4000802017f */
[----:B--2---:R-:W-:Y:S05]  /*17c40*/  @!P1 NANOSLEEP.SYNCS 0x989680 ;  /* 0x009896800000995d */ /* 0x004fea0003900000 */
[----:B------:R-:W2:Y:S02]  /*17c50*/  @!P1 SYNCS.PHASECHK.TRANS64 P1, [R5+URZ], R6 ;  /* 0x00000006050095a7 */ /* 0x000ea4000802007f */
[----:B--2---:R-:W-:Y:S05]  /*17c60*/  @!P1 BRA `(.L_x_26) ;  /* 0xfffffffc00f09947 */ /* 0x004fea000383ffff */
[----:B------:R-:W-:Y:S05]  /*17c70*/  BRA `(.L_x_25) ;  /* 0xfffffeb0002c7947 */ /* 0x000fea000383ffff */
.L_x_551:
[----:B------:R-:W-:Y:S01]  /*17c80*/  BSSY B1, `(.L_x_573) ;  /* 0x0000006000017945 */ /* 0x000fe20003800000 */
[----:B------:R-:W-:-:S07]  /*17c90*/  IMAD.MOV.U32 R15, RZ, RZ, -0x1 ;  /* 0xffffffffff0f7424 */ /* 0x000fce00078e00ff */
[----:B------:R-:W-:Y:S05]  /*17ca0*/  WARPSYNC.COLLECTIVE R15, `(.L_x_574) ;  /* 0x000000000f0c7348 */ /* 0x000fea0003c00000 */
[----:B------:R-:W-:Y:S02]  /*17cb0*/  ELECT P6, UR62, PT ;  /* 0x00000000003e782f */ /* 0x000fe400038c0000 */
[----:B------:R-:W-:Y:S01]  /*17cc0*/  MOV R14, UR62 ;  /* 0x0000003e000e7c02 */ /* 0x000fe20008000f00 */
[----:B------:R-:W-:Y:S10]  /*17cd0*/  ENDCOLLECTIVE ;  /* 0x000000000000791b */ /* 0x000ff40003800000 */
.L_x_574:
[----:B------:R-:W-:Y:S05]  /*17ce0*/  BSYNC B1 ;  /* 0x0000000000017941 */ /* 0x000fea0003800000 */
.L_x_573:
[----:B------:R-:W-:Y:S05]  /*17cf0*/  BRA `(.L_x_575) ;  /* 0xffffffec00887947 */ /* 0x000fea000383ffff */
.L_x_554:
[----:B0-----:R0:W2:Y:S02]  /*17d00*/  SYNCS.PHASECHK.TRANS64.TRYWAIT P0, [R10+URZ+0x38], R5 ;  /* 0x000038050a0075a7 */ /* 0x0010a4000800017f */
[----:B--2---:R-:W-:Y:S05]  /*17d10*/  @!P0 NANOSLEEP.SYNCS 0x989680 ;  /* 0x009896800000895d */ /* 0x004fea0003900000 */
[----:B------:R-:W2:Y:S02]  /*17d20*/  @!P0 SYNCS.PHASECHK.TRANS64 P0, [R10+URZ+0x38], R5 ;  /* 0x000038050a0085a7 */ /* 0x000ea4000800007f */
[----:B--2---:R-:W-:Y:S05]  /*17d30*/  @!P0 BRA `(.L_x_554) ;  /* 0xfffffffc00f08947 */ /* 0x004fea000383ffff */
[----:B------:R-:W-:Y:S05]  /*17d40*/  BRA `(.L_x_576) ;  /* 0xffffffec00c87947 */ /* 0x000fea000383ffff */
.L_x_562:
[----:B------:R-:W-:Y:S01]  /*17d50*/  BSSY B0, `(.L_x_577) ;  /* 0x0000006000007945 */ /* 0x000fe20003800000 */
[----:B------:R-:W-:-:S07]  /*17d60*/  IMAD.MOV.U32 R15, RZ, RZ, -0x1 ;  /* 0xffffffffff0f7424 */ /* 0x000fce00078e00ff */
[----:B------:R-:W-:Y:S05]  /*17d70*/  WARPSYNC.COLLECTIVE R15, `(.L_x_578) ;  /* 0x000000000f0c7348 */ /* 0x000fea0003c00000 */
[----:B------:R-:W-:Y:S02]  /*17d80*/  ELECT P6, UR62, PT ;  /* 0x00000000003e782f */ /* 0x000fe400038c0000 */
[----:B------:R-:W-:Y:S01]  /*17d90*/  MOV R14, UR62 ;  /* 0x0000003e000e7c02 */ /* 0x000fe20008000f00 */
[----:B------:R-:W-:Y:S10]  /*17da0*/  ENDCOLLECTIVE ;  /* 0x000000000000791b */ /* 0x000ff40003800000 */
.L_x_578:
[----:B------:R-:W-:Y:S05]  /*17db0*/  BSYNC B0 ;  /* 0x0000000000007941 */ /* 0x000fea0003800000 */
.L_x_577:
[----:B------:R-:W-:Y:S05]  /*17dc0*/  BRA `(.L_x_579) ;  /* 0xfffffff800607947 */ /* 0x000fea000383ffff */
.L_x_566:
[----:B0-----:R0:W1:Y:S02]  /*17dd0*/  SYNCS.PHASECHK.TRANS64.TRYWAIT P0, [R5+URZ], R2 ;  /* 0x00000002050075a7 */ /* 0x001064000800017f */
[----:B-1----:R-:W-:Y:S05]  /*17de0*/  @!P0 NANOSLEEP.SYNCS 0x989680 ;  /* 0x009896800000895d */ /* 0x002fea0003900000 */
[----:B------:R-:W1:Y:S02]  /*17df0*/  @!P0 SYNCS.PHASECHK.TRANS64 P0, [R5+URZ], R2 ;  /* 0x00000002050085a7 */ /* 0x000e64000800007f */
[----:B-1----:R-:W-:Y:S05]  /*17e00*/  @!P0 BRA `(.L_x_566) ;  /* 0xfffffffc00f08947 */ /* 0x002fea000383ffff */
[----:B------:R-:W-:Y:S05]  /*17e10*/  BRA `(.L_x_580) ;  /* 0xfffffff800887947 */ /* 0x000fea000383ffff */
.L_x_567:
[----:B0-----:R0:W1:Y:S02]  /*17e20*/  SYNCS.PHASECHK.TRANS64.TRYWAIT P0, [R7+URZ], R0 ;  /* 0x00000000070075a7 */ /* 0x001064000800017f */
[----:B-1----:R-:W-:Y:S05]  /*17e30*/  @!P0 NANOSLEEP.SYNCS 0x989680 ;  /* 0x009896800000895d */ /* 0x002fea0003900000 */
[----:B------:R-:W1:Y:S02]  /*17e40*/  @!P0 SYNCS.PHASECHK.TRANS64 P0, [R7+URZ], R0 ;  /* 0x00000000070085a7 */ /* 0x000e64000800007f */
[----:B-1----:R-:W-:Y:S05]  /*17e50*/  @!P0 BRA `(.L_x_567) ;  /* 0xfffffffc00f08947 */ /* 0x002fea000383ffff */
[----:B------:R-:W-:Y:S05]  /*17e60*/  BRA `(.L_x_581) ;  /* 0xfffffff800987947 */ /* 0x000fea000383ffff */
.L_x_568:
[----:B0-----:R0:W1:Y:S02]  /*17e70*/  SYNCS.PHASECHK.TRANS64.TRYWAIT P0, [R7+URZ], R0 ;  /* 0x00000000070075a7 */ /* 0x001064000800017f */
[----:B-1----:R-:W-:Y:S05]  /*17e80*/  @!P0 NANOSLEEP.SYNCS 0x989680 ;  /* 0x009896800000895d */ /* 0x002fea0003900000 */
[----:B------:R-:W1:Y:S02]  /*17e90*/  @!P0 SYNCS.PHASECHK.TRANS64 P0, [R7+URZ], R0 ;  /* 0x00000000070085a7 */ /* 0x000e64000800007f */
[----:B-1----:R-:W-:Y:S05]  /*17ea0*/  @!P0 BRA `(.L_x_568) ;  /* 0xfffffffc00f08947 */ /* 0x002fea000383ffff */
[----:B------:R-:W-:Y:S05]  /*17eb0*/  BRA `(.L_x_582) ;  /* 0xfffffff800a87947 */ /* 0x000fea000383ffff */
.L_x_569:
[----:B0-----:R0:W1:Y:S02]  /*17ec0*/  SYNCS.PHASECHK.TRANS64.TRYWAIT P0, [R7+URZ], R0 ;  /* 0x00000000070075a7 */ /* 0x001064000800017f */
[----:B-1----:R-:W-:Y:S05]  /*17ed0*/  @!P0 NANOSLEEP.SYNCS 0x989680 ;  /* 0x009896800000895d */ /* 0x002fea0003900000 */
[----:B------:R-:W1:Y:S02]  /*17ee0*/  @!P0 SYNCS.PHASECHK.TRANS64 P0, [R7+URZ], R0 ;  /* 0x00000000070085a7 */ /* 0x000e64000800007f */
[----:B-1----:R-:W-:Y:S05]  /*17ef0*/  @!P0 BRA `(.L_x_569) ;  /* 0xfffffffc00f08947 */ /* 0x002fea000383ffff */
[----:B------:R-:W-:Y:S05]  /*17f00*/  BRA `(.L_x_583) ;  /* 0xfffffff800b87947 */ /* 0x000fea000383ffff */
.L_x_570:
[----:B0-----:R0:W1:Y:S02]  /*17f10*/  SYNCS.PHASECHK.TRANS64.TRYWAIT P0, [R7+URZ], R0 ;  /* 0x00000000070075a7 */ /* 0x001064000800017f */
[----:B-1----:R-:W-:Y:S05]  /*17f20*/  @!P0 NANOSLEEP.SYNCS 0x989680 ;  /* 0x009896800000895d */ /* 0x002fea0003900000 */
[----:B------:R-:W1:Y:S02]  /*17f30*/  @!P0 SYNCS.PHASECHK.TRANS64 P0, [R7+URZ], R0 ;  /* 0x00000000070085a7 */ /* 0x000e64000800007f */
[----:B-1----:R-:W-:Y:S05]  /*17f40*/  @!P0 BRA `(.L_x_570) ;  /* 0xfffffffc00f08947 */ /* 0x002fea000383ffff */
[----:B------:R-:W-:Y:S05]  /*17f50*/  BRA `(.L_x_584) ;  /* 0xfffffff800c87947 */ /* 0x000fea000383ffff */
.L_x_571:
[----:B0-----:R0:W1:Y:S02]  /*17f60*/  SYNCS.PHASECHK.TRANS64.TRYWAIT P0, [R7+URZ], R0 ;  /* 0x00000000070075a7 */ /* 0x001064000800017f */
[----:B-1----:R-:W-:Y:S05]  /*17f70*/  @!P0 NANOSLEEP.SYNCS 0x989680 ;  /* 0x009896800000895d */ /* 0x002fea0003900000 */
[----:B------:R-:W1:Y:S02]  /*17f80*/  @!P0 SYNCS.PHASECHK.TRANS64 P0, [R7+URZ], R0 ;  /* 0x00000000070085a7 */ /* 0x000e64000800007f */
[----:B-1----:R-:W-:Y:S05]  /*17f90*/  @!P0 BRA `(.L_x_571) ;  /* 0xfffffffc00f08947 */ /* 0x002fea000383ffff */
[----:B------:R-:W-:Y:S05]  /*17fa0*/  BRA `(.L_x_585) ;  /* 0xfffffff800d87947 */ /* 0x000fea000383ffff */
.L_x_586:
[----:B------:R-:W-:-:S00]  /*17fb0*/  BRA `(.L_x_586) ;  /* 0xfffffffc00fc7947 */ /* 0x000fc0000383ffff */
[----:B------:R-:W-:-:S00]  /*17fc0*/  NOP ;  /* 0x0000000000007918 */ /* 0x000fc00000000000 */
        /* <DEDUP_REMOVED lines=11> */
.L_x_587:


//--------------------- .nv.global.init           --------------------------
	.section	.nv.global.init,"aw",@progbits
.nv.global.init:
	.type		$str$22,@object
	.size		$str$22,($str$23 - $str$22)
$str$22:
        /*0000*/ 	.byte	0x6b, 0x5f, 0x74, 0x69, 0x6c, 0x65, 0x5f, 0x63, 0x6f, 0x75, 0x6e, 0x74, 0x20, 0x3e, 0x3d, 0x20
        /*0010*/ 	.byte	0x31, 0x00
	.type		$str$23,@object
	.size		$str$23,(__unnamed_1 - $str$23)
$str$23:
        /*0012*/ 	.byte	0x2f, 0x74, 0x6d, 0x70, 0x2f, 0x63, 0x75, 0x74, 0x6c, 0x61, 0x73, 0x73, 0x5f, 0x73, 0x77, 0x65
        /*0022*/ 	.byte	0x65, 0x70, 0x5f, 0x73, 0x72, 0x63, 0x2f, 0x69, 0x6e, 0x63, 0x6c, 0x75, 0x64, 0x65, 0x2f, 0x63
        /*0032*/ 	.byte	0x75, 0x74, 0x6c, 0x61, 0x73, 0x73, 0x2f, 0x67, 0x65, 0x6d, 0x6d, 0x2f, 0x63, 0x6f, 0x6c, 0x6c
        /*0042*/ 	.byte	0x65, 0x63, 0x74, 0x69, 0x76, 0x65, 0x2f, 0x73, 0x6d, 0x39, 0x30, 0x5f, 0x6d, 0x6d, 0x61, 0x5f
        /*0052*/ 	.byte	0x74, 0x6d, 0x61, 0x5f, 0x67, 0x6d, 0x6d, 0x61, 0x5f, 0x73, 0x73, 0x5f, 0x77, 0x61, 0x72, 0x70
        /*0062*/ 	.byte	0x73, 0x70, 0x65, 0x63, 0x69, 0x61, 0x6c, 0x69, 0x7a, 0x65, 0x64, 0x2e, 0x68, 0x70, 0x70, 0x00
	.type		__unnamed_1,@object
	.size		__unnamed_1,(.L_0 - __unnamed_1)
__unnamed_1:
        /* <DEDUP_REMOVED lines=182> */
        /*0bd2*/ 	.byte	0x3a, 0x3a, 0x69, 0x64, 0x65, 0x6e, 0x74, 0x69, 0x74, 0x79, 0x5d, 0x00
.L_0:


//--------------------- .nv.shared._ZN7cutlass13device_kernelINS_4gemm6kernel13GemmUniversalIN4cute5tupleIJiiiiEEENS1_10collective13CollectiveMmaINS1_34MainloopSm90TmaGmmaWarpSpecializedILi7ENS5_IJNS4_1CILi2EEENSA_ILi4EEENSA_ILi1EEEEEENS1_35KernelTmaWarpSpecializedCooperativeEEENS5_IJNSA_ILi256EEESH_NSA_ILi32EEEEEENS_10bfloat16_tENS5_IJlSD_lEEESK_SL_NS4_8TiledMMAINS4_8MMA_AtomIJNS4_4SM904GMMA28MMA_64x256x16_F32BF16BF16_SSILNSP_5MajorE0ELSR_0ELNSP_7ScaleInE1ELSS_1EEEEEENS4_6LayoutINS5_IJSB_SD_SD_EEENS5_IJSD_NSA_ILi0EEESX_EEEEENS5_IJNS4_10UnderscoreES10_S10_EEEEENS4_23SM90_TMA_LOAD_MULTICASTENS4_14ComposedLayoutINS4_7SwizzleILi2ELi4ELi3EEENS4_18smem_ptr_flag_bitsILi16EEENSV_INS5_IJNSA_ILi8EEESI_EEENS5_IJSI_SD_EEEEEEEvNS4_8identityES13_S1D_vS1E_EENS_8epilogue10collective6detail29Sm90TmaWarpSpecializedAdapterINS1H_15DefaultEpilogueISK_SL_SL_NS1G_6thread17LinearCombinationISK_Li1EffLNS1L_9ScaleType4KindE0ELNS_15FloatRoundStyleE2ESK_EENS1_15EpilogueDefaultEEEEEvvEEEEvNT_6ParamsE --------------------------
	.section	.nv.shared._ZN7cutlass13device_kernelINS_4gemm6kernel13GemmUniversalIN4cute5tupleIJiiiiEEENS1_10collective13CollectiveMmaINS1_34MainloopSm90TmaGmmaWarpSpecializedILi7ENS5_IJNS4_1CILi2EEENSA_ILi4EEENSA_ILi1EEEEEENS1_35KernelTmaWarpSpecializedCooperativeEEENS5_IJNSA_ILi256EEESH_NSA_ILi32EEEEEENS_10bfloat16_tENS5_IJlSD_lEEESK_SL_NS4_8TiledMMAINS4_8MMA_AtomIJNS4_4SM904GMMA28MMA_64x256x16_F32BF16BF16_SSILNSP_5MajorE0ELSR_0ELNSP_7ScaleInE1ELSS_1EEEEEENS4_6LayoutINS5_IJSB_SD_SD_EEENS5_IJSD_NSA_ILi0EEESX_EEEEENS5_IJNS4_10UnderscoreES10_S10_EEEEENS4_23SM90_TMA_LOAD_MULTICASTENS4_14ComposedLayoutINS4_7SwizzleILi2ELi4ELi3EEENS4_18smem_ptr_flag_bitsILi16EEENSV_INS5_IJNSA_ILi8EEESI_EEENS5_IJSI_SD_EEEEEEEvNS4_8identityES13_S1D_vS1E_EENS_8epilogue10collective6detail29Sm90TmaWarpSpecializedAdapterINS1H_15DefaultEpilogueISK_SL_SL_NS1G_6thread17LinearCombinationISK_Li1EffLNS1L_9ScaleType4KindE0ELNS_15FloatRoundStyleE2ESK_EENS1_15EpilogueDefaultEEEEEvvEEEEvNT_6ParamsE,"aw",@nobits
	.sectionflags	@""
	.align	16
	.zero		1024


//--------------------- .nv.shared.reserved.0     --------------------------
	.section	.nv.shared.reserved.0,"aw",@nobits
	.weak		__nv_reservedSMEM_offset_0_alias
	.size		__nv_reservedSMEM_offset_0_alias, 0, 0
	.other		__nv_reservedSMEM_offset_0_alias,@"STO_CUDA_RESERVED_SHARED STV_DEFAULT"
__nv_reservedSMEM_offset_0_alias:
	.zero		0


//--------------------- .nv.global                --------------------------
	.section	.nv.global,"aw",@nobits
.nv.global:
	.type		_ZN40_INTERNAL_2749fd0a_4_k_cu_5ca8e222_297624cute1_E,@object
	.size		_ZN40_INTERNAL_2749fd0a_4_k_cu_5ca8e222_297624cute1_E,(_ZN40_INTERNAL_2749fd0a_4_k_cu_5ca8e222_297624cuda3std3__45__cpo6cbeginE - _ZN40_INTERNAL_2749fd0a_4_k_cu_5ca8e222_297624cute1_E)
_ZN40_INTERNAL_2749fd0a_4_k_cu_5ca8e222_297624cute1_E:
	.zero		1
	.type		_ZN40_INTERNAL_2749fd0a_4_k_cu_5ca8e222_297624cuda3std3__45__cpo6cbeginE,@object
	.size		_ZN40_INTERNAL_2749fd0a_4_k_cu_5ca8e222_297624cuda3std3__45__cpo6cbeginE,(_ZN40_INTERNAL_2749fd0a_4_k_cu_5ca8e222_297624cuda3std3__48in_placeE - _ZN40_INTERNAL_2749fd0a_4_k_cu_5ca8e222_297624cuda3std3__45__cpo6cbeginE)
_ZN40_INTERNAL_2749fd0a_4_k_cu_5ca8e222_297624cuda3std3__45__cpo6cbeginE:
	.zero		1
	.type		_ZN40_INTERNAL_2749fd0a_4_k_cu_5ca8e222_297624cuda3std3__48in_placeE,@object
	.size		_ZN40_INTERNAL_2749fd0a_4_k_cu_5ca8e222_297624cuda3std3__48in_placeE,(_ZN40_INTERNAL_2749fd0a_4_k_cu_5ca8e222_297624cuda3std6ranges3__45__cpo9iter_moveE - _ZN40_INTERNAL_2749fd0a_4_k_cu_5ca8e222_297624cuda3std3__48in_placeE)
_ZN40_INTERNAL_2749fd0a_4_k_cu_5ca8e222_297624cuda3std3__48in_placeE:
	.zero		1
	.type		_ZN40_INTERNAL_2749fd0a_4_k_cu_5ca8e222_297624cuda3std6ranges3__45__cpo9iter_moveE,@object
	.size		_ZN40_INTERNAL_2749fd0a_4_k_cu_5ca8e222_297624cuda3std6ranges3__45__cpo9iter_moveE,(_ZN40_INTERNAL_2749fd0a_4_k_cu_5ca8e222_297624cuda3std3__45__cpo5beginE - _ZN40_INTERNAL_2749fd0a_4_k_cu_5ca8e222_297624cuda3std6ranges3__45__cpo9iter_moveE)
_ZN40_INTERNAL_2749fd0a_4_k_cu_5ca8e222_297624cuda3std6ranges3__45__cpo9iter_moveE:
	.zero		1
	.type		_ZN40_INTERNAL_2749fd0a_4_k_cu_5ca8e222_297624cuda3std3__45__cpo5beginE,@object
	.size		_ZN40_INTERNAL_2749fd0a_4_k_cu_5ca8e222_297624cuda3std3__45__cpo5beginE,(_ZN40_INTERNAL_2749fd0a_4_k_cu_5ca8e222_297624cuda3std3__442_GLOBAL__N__2749fd0a_4_k_cu_5ca8e222_297626ignoreE - _ZN40_INTERNAL_2749fd0a_4_k_cu_5ca8e222_297624cuda3std3__45__cpo5beginE)
_ZN40_INTERNAL_2749fd0a_4_k_cu_5ca8e222_297624cuda3std3__45__cpo5beginE:
	.zero		1
	.type		_ZN40_INTERNAL_2749fd0a_4_k_cu_5ca8e222_297624cuda3std3__442_GLOBAL__N__2749fd0a_4_k_cu_5ca8e222_297626ignoreE,@object
	.size		_ZN40_INTERNAL_2749fd0a_4_k_cu_5ca8e222_297624cuda3std3__442_GLOBAL__N__2749fd0a_4_k_cu_5ca8e222_297626ignoreE,(_ZN40_INTERNAL_2749fd0a_4_k_cu_5ca8e222_297624cute7productE - _ZN40_INTERNAL_2749fd0a_4_k_cu_5ca8e222_297624cuda3std3__442_GLOBAL__N__2749fd0a_4_k_cu_5ca8e222_297626ignoreE)
_ZN40_INTERNAL_2749fd0a_4_k_cu_5ca8e222_297624cuda3std3__442_GLOBAL__N__2749fd0a_4_k_cu_5ca8e222_297626ignoreE:
	.zero		1
	.type		_ZN40_INTERNAL_2749fd0a_4_k_cu_5ca8e222_297624cute7productE,@object
	.size		_ZN40_INTERNAL_2749fd0a_4_k_cu_5ca8e222_297624cute7productE,(_ZN40_INTERNAL_2749fd0a_4_k_cu_5ca8e222_297624cuda3std3__45__cpo3endE - _ZN40_INTERNAL_2749fd0a_4_k_cu_5ca8e222_297624cute7productE)
_ZN40_INTERNAL_2749fd0a_4_k_cu_5ca8e222_297624cute7productE:
	.zero		1
	.type		_ZN40_INTERNAL_2749fd0a_4_k_cu_5ca8e222_297624cuda3std3__45__cpo3endE,@object
	.size		_ZN40_INTERNAL_2749fd0a_4_k_cu_5ca8e222_297624cuda3std3__45__cpo3endE,(_ZN40_INTERNAL_2749fd0a_4_k_cu_5ca8e222_297624cuda3std3__419piecewise_constructE - _ZN40_INTERNAL_2749fd0a_4_k_cu_5ca8e222_297624cuda3std3__45__cpo3endE)
_ZN40_INTERNAL_2749fd0a_4_k_cu_5ca8e222_297624cuda3std3__45__cpo3endE:
	.zero		1
	.type		_ZN40_INTERNAL_2749fd0a_4_k_cu_5ca8e222_297624cuda3std3__419piecewise_constructE,@object
	.size		_ZN40_INTERNAL_2749fd0a_4_k_cu_5ca8e222_297624cuda3std3__419piecewise_constructE,(_ZN40_INTERNAL_2749fd0a_4_k_cu_5ca8e222_297624cuda3std3__45__cpo4cendE - _ZN40_INTERNAL_2749fd0a_4_k_cu_5ca8e222_297624cuda3std3__419piecewise_constructE)
_ZN40_INTERNAL_2749fd0a_4_k_cu_5ca8e222_297624cuda3std3__419piecewise_constructE:
	.zero		1
	.type		_ZN40_INTERNAL_2749fd0a_4_k_cu_5ca8e222_297624cuda3std3__45__cpo4cendE,@object
	.size		_ZN40_INTERNAL_2749fd0a_4_k_cu_5ca8e222_297624cuda3std3__45__cpo4cendE,(_ZN40_INTERNAL_2749fd0a_4_k_cu_5ca8e222_297624cuda3std6ranges3__45__cpo4swapE - _ZN40_INTERNAL_2749fd0a_4_k_cu_5ca8e222_297624cuda3std3__45__cpo4cendE)
_ZN40_INTERNAL_2749fd0a_4_k_cu_5ca8e222_297624cuda3std3__45__cpo4cendE:
	.zero		1
	.type		_ZN40_INTERNAL_2749fd0a_4_k_cu_5ca8e222_297624cuda3std6ranges3__45__cpo4swapE,@object
	.size		_ZN40_INTERNAL_2749fd0a_4_k_cu_5ca8e222_297624cuda3std6ranges3__45__cpo4swapE,(.L_8 - _ZN40_INTERNAL_2749fd0a_4_k_cu_5ca8e222_297624cuda3std6ranges3__45__cpo4swapE)
_ZN40_INTERNAL_2749fd0a_4_k_cu_5ca8e222_297624cuda3std6ranges3__45__cpo4swapE:
	.zero		1
.L_8:


//--------------------- .nv.constant0._ZN7cutlass13device_kernelINS_4gemm6kernel13GemmUniversalIN4cute5tupleIJiiiiEEENS1_10collective13CollectiveMmaINS1_34MainloopSm90TmaGmmaWarpSpecializedILi7ENS5_IJNS4_1CILi2EEENSA_ILi4EEENSA_ILi1EEEEEENS1_35KernelTmaWarpSpecializedCooperativeEEENS5_IJNSA_ILi256EEESH_NSA_ILi32EEEEEENS_10bfloat16_tENS5_IJlSD_lEEESK_SL_NS4_8TiledMMAINS4_8MMA_AtomIJNS4_4SM904GMMA28MMA_64x256x16_F32BF16BF16_SSILNSP_5MajorE0ELSR_0ELNSP_7ScaleInE1ELSS_1EEEEEENS4_6LayoutINS5_IJSB_SD_SD_EEENS5_IJSD_NSA_ILi0EEESX_EEEEENS5_IJNS4_10UnderscoreES10_S10_EEEEENS4_23SM90_TMA_LOAD_MULTICASTENS4_14ComposedLayoutINS4_7SwizzleILi2ELi4ELi3EEENS4_18smem_ptr_flag_bitsILi16EEENSV_INS5_IJNSA_ILi8EEESI_EEENS5_IJSI_SD_EEEEEEEvNS4_8identityES13_S1D_vS1E_EENS_8epilogue10collective6detail29Sm90TmaWarpSpecializedAdapterINS1H_15DefaultEpilogueISK_SL_SL_NS1G_6thread17LinearCombinationISK_Li1EffLNS1L_9ScaleType4KindE0ELNS_15FloatRoundStyleE2ESK_EENS1_15EpilogueDefaultEEEEEvvEEEEvNT_6ParamsE --------------------------
	.section	.nv.constant0._ZN7cutlass13device_kernelINS_4gemm6kernel13GemmUniversalIN4cute5tupleIJiiiiEEENS1_10collective13CollectiveMmaINS1_34MainloopSm90TmaGmmaWarpSpecializedILi7ENS5_IJNS4_1CILi2EEENSA_ILi4EEENSA_ILi1EEEEEENS1_35KernelTmaWarpSpecializedCooperativeEEENS5_IJNSA_ILi256EEESH_NSA_ILi32EEEEEENS_10bfloat16_tENS5_IJlSD_lEEESK_SL_NS4_8TiledMMAINS4_8MMA_AtomIJNS4_4SM904GMMA28MMA_64x256x16_F32BF16BF16_SSILNSP_5MajorE0ELSR_0ELNSP_7ScaleInE1ELSS_1EEEEEENS4_6LayoutINS5_IJSB_SD_SD_EEENS5_IJSD_NSA_ILi0EEESX_EEEEENS5_IJNS4_10UnderscoreES10_S10_EEEEENS4_23SM90_TMA_LOAD_MULTICASTENS4_14ComposedLayoutINS4_7SwizzleILi2ELi4ELi3EEENS4_18smem_ptr_flag_bitsILi16EEENSV_INS5_IJNSA_ILi8EEESI_EEENS5_IJSI_SD_EEEEEEEvNS4_8identityES13_S1D_vS1E_EENS_8epilogue10collective6detail29Sm90TmaWarpSpecializedAdapterINS1H_15DefaultEpilogueISK_SL_SL_NS1G_6thread17LinearCombinationISK_Li1EffLNS1L_9ScaleType4KindE0ELNS_15FloatRoundStyleE2ESK_EENS1_15EpilogueDefaultEEEEEvvEEEEvNT_6ParamsE,"a",@progbits
	.sectionflags	@""
	.align	4
.nv.constant0._ZN7cutlass13device_kernelINS_4gemm6kernel13GemmUniversalIN4cute5tupleIJiiiiEEENS1_10collective13CollectiveMmaINS1_34MainloopSm90TmaGmmaWarpSpecializedILi7ENS5_IJNS4_1CILi2EEENSA_ILi4EEENSA_ILi1EEEEEENS1_35KernelTmaWarpSpecializedCooperativeEEENS5_IJNSA_ILi256EEESH_NSA_ILi32EEEEEENS_10bfloat16_tENS5_IJlSD_lEEESK_SL_NS4_8TiledMMAINS4_8MMA_AtomIJNS4_4SM904GMMA28MMA_64x256x16_F32BF16BF16_SSILNSP_5MajorE0ELSR_0ELNSP_7ScaleInE1ELSS_1EEEEEENS4_6LayoutINS5_IJSB_SD_SD_EEENS5_IJSD_NSA_ILi0EEESX_EEEEENS5_IJNS4_10UnderscoreES10_S10_EEEEENS4_23SM90_TMA_LOAD_MULTICASTENS4_14ComposedLayoutINS4_7SwizzleILi2ELi4ELi3EEENS4_18smem_ptr_flag_bitsILi16EEENSV_INS5_IJNSA_ILi8EEESI_EEENS5_IJSI_SD_EEEEEEEvNS4_8identityES13_S1D_vS1E_EENS_8epilogue10collective6detail29Sm90TmaWarpSpecializedAdapterINS1H_15DefaultEpilogueISK_SL_SL_NS1G_6thread17LinearCombinationISK_Li1EffLNS1L_9ScaleType4KindE0ELNS_15FloatRoundStyleE2ESK_EENS1_15EpilogueDefaultEEEEEvvEEEEvNT_6ParamsE:
	.zero		1664


//--------------------- SYMBOLS --------------------------

	.type		.nv.reservedSmem.offset0,@object
	.size		.nv.reservedSmem.offset0,0x4
	.type		__assertfail,@function
